def attn_fwd(
    Q,
    K,
    V,
    Out,
    Lse,
    sm_scale,
    stride_qz,
    stride_qh,
    stride_qm,
    stride_qk,
    stride_kz,
    stride_kh,
    stride_kn,
    stride_kk,
    stride_vz,
    stride_vh,
    stride_vn,
    stride_vk,
    stride_oz,
    stride_oh,
    stride_om,
    stride_ok,
    seqlen_q,
    seqlen_k,
    BLOCK_M: tl.constexpr,
    BLOCK_N: tl.constexpr,
    HEAD_DIM: tl.constexpr,
    CAUSAL: tl.constexpr,
):
    start_m = tl.program_id(0)
    off_hz = tl.program_id(1)
    q_off = off_hz * stride_qh
    k_off = off_hz * stride_kh
    v_off = off_hz * stride_vh
    offs_m = start_m * BLOCK_M + tl.arange(0, BLOCK_M)
    offs_d = tl.arange(0, HEAD_DIM)
    offs_n = tl.arange(0, BLOCK_N)
    q_ptrs = Q + q_off + offs_m[:, None] * stride_qm + offs_d[None, :] * stride_qk
    k_ptrs = K + k_off + offs_d[:, None] * stride_kk + offs_n[None, :] * stride_kn
    v_ptrs = V + v_off + offs_n[:, None] * stride_vn + offs_d[None, :] * stride_vk
    m_i = tl.full([BLOCK_M], float("-inf"), dtype=tl.float32)
    l_i = tl.zeros([BLOCK_M], dtype=tl.float32) + 1.0
    acc = tl.zeros([BLOCK_M, HEAD_DIM], dtype=tl.float32)
    q = tl.load(q_ptrs)
    acc, l_i, m_i = _attn_fwd_inner(
        acc,
        l_i,
        m_i,
        q,
        k_ptrs,
        v_ptrs,
        sm_scale,
        stride_kn,
        stride_vn,
        start_m,
        seqlen_k,
        BLOCK_M,
        BLOCK_N,
        HEAD_DIM,
        CAUSAL,
    )
    acc = acc / l_i[:, None]
    lse = m_i + tl.math.log2(l_i) / 1.4426950408889634
    o_ptrs = (
        Out
        + off_hz * stride_oh
        + offs_m[:, None] * stride_om
        + offs_d[None, :] * stride_ok
    )
    tl.store(o_ptrs, acc.to(Out.dtype.element_ty))
    tl.store(Lse + off_hz * seqlen_q + offs_m, lse)

# config = {"BLOCK_M": 128, "BLOCK_N": 32, "HEAD_DIM": 64, "arch": "sm_100", "causal": true, "dtype": "bf16", "num_stages": 3, "num_warps": 4}
# arch = sm_100


// ===== COMPILED SASS (sm_100a) =====

	.target	sm_100a

	.elftype	@"ET_EXEC"


//--------------------- .note.nv.tkinfo           --------------------------
	.section	.note.nv.tkinfo,"",@"SHT_NOTE"
	.sectionflags	@"SHF_NOTE_NV_TKINFO"
	.tkinfo
        /*0018*/ 	.word	0x00000081
        /*0030*/ 	.string	""
        /*0030*/ 	.string	"ptxas-blackwell"
        /*0030*/ 	.string	"Cuda compilation tools, release 12.9, V12.9.86"
        /*0030*/ 	.string	"Build cuda_12.9.r12.9/compiler.36037853_0"
        /*0030*/ 	.string	"-v  -suppress-debug-info  -lineinfo  -arch sm_100a "



//--------------------- .note.nv.cuver            --------------------------
	.section	.note.nv.cuver,"",@"SHT_NOTE"
	.sectionflags	@"SHF_NOTE_NV_CUVER"
        /*0018*/ 	.short	0x0001
        /*001a*/ 	.short	0x0064
        /*001c*/ 	.short	0x0001
        /*001e*/ 	.short	0x0000
        /*0020*/ 	.short	0x0001
        /*0022*/ 	.short	0x0000


//--------------------- .nv.info                  --------------------------
	.section	.nv.info,"",@"SHT_CUDA_INFO"
	.align	4


	//----- nvinfo : EIATTR_REGCOUNT
	.align		4
        /*0000*/ 	.byte	0x04, 0x2f
        /*0002*/ 	.short	(.L_5 - .L_4)
	.align		4
.L_4:
        /*0004*/ 	.word	index@(attn_fwd)
        /*0008*/ 	.word	0x000000a8


	//----- nvinfo : EIATTR_FRAME_SIZE
	.align		4
.L_5:
        /*000c*/ 	.byte	0x04, 0x11
        /*000e*/ 	.short	(.L_7 - .L_6)
	.align		4
.L_6:
        /*0010*/ 	.word	index@($__internal_2_$__cuda_sm10x_tcgen05_guardrail_trap_unallocated_columns_being_dealloced)
        /*0014*/ 	.word	0x00000000


	//----- nvinfo : EIATTR_FRAME_SIZE
	.align		4
.L_7:
        /*0018*/ 	.byte	0x04, 0x11
        /*001a*/ 	.short	(.L_9 - .L_8)
	.align		4
.L_8:
        /*001c*/ 	.word	index@($__internal_1_$__cuda_sm10x_tcgen05_guardrail_trap_phase_invalid_during_alloc)
        /*0020*/ 	.word	0x00000000


	//----- nvinfo : EIATTR_FRAME_SIZE
	.align		4
.L_9:
        /*0024*/ 	.byte	0x04, 0x11
        /*0026*/ 	.short	(.L_11 - .L_10)
	.align		4
.L_10:
        /*0028*/ 	.word	index@($__internal_0_$__cuda_sm10x_tcgen05_guardrail_trap_col_being_dealloced_not_returned_by_alloc)
        /*002c*/ 	.word	0x00000000


	//----- nvinfo : EIATTR_FRAME_SIZE
	.align		4
.L_11:
        /*0030*/ 	.byte	0x04, 0x11
        /*0032*/ 	.short	(.L_13 - .L_12)
	.align		4
.L_12:
        /*0034*/ 	.word	index@(attn_fwd)
        /*0038*/ 	.word	0x00000000


	//----- nvinfo : EIATTR_MIN_STACK_SIZE
	.align		4
.L_13:
        /*003c*/ 	.byte	0x04, 0x12
        /*003e*/ 	.short	(.L_15 - .L_14)
	.align		4
.L_14:
        /*0040*/ 	.word	index@(attn_fwd)
        /*0044*/ 	.word	0x00000000
.L_15:


//--------------------- .nv.info.attn_fwd         --------------------------
	.section	.nv.info.attn_fwd,"",@"SHT_CUDA_INFO"
	.sectionflags	@""
	.align	4


	//----- nvinfo : EIATTR_CUDA_API_VERSION
	.align		4
        /*0000*/ 	.byte	0x04, 0x37
        /*0002*/ 	.short	(.L_17 - .L_16)
.L_16:
        /*0004*/ 	.word	0x00000081


	//----- nvinfo : EIATTR_KPARAM_INFO
	.align		4
.L_17:
        /*0008*/ 	.byte	0x04, 0x17
        /*000a*/ 	.short	(.L_19 - .L_18)
.L_18:
        /*000c*/ 	.word	0x00000000
        /*0010*/ 	.short	0x0019
        /*0012*/ 	.short	0x0080
        /*0014*/ 	.byte	0x00, 0xf4, 0x21, 0x00


	//----- nvinfo : EIATTR_KPARAM_INFO
	.align		4
.L_19:
        /*0018*/ 	.byte	0x04, 0x17
        /*001a*/ 	.short	(.L_21 - .L_20)
.L_20:
        /*001c*/ 	.word	0x00000000
        /*0020*/ 	.short	0x0018
        /*0022*/ 	.short	0x0078
        /*0024*/ 	.byte	0x00, 0xf4, 0x21, 0x00


	//----- nvinfo : EIATTR_KPARAM_INFO
	.align		4
.L_21:
        /*0028*/ 	.byte	0x04, 0x17
        /*002a*/ 	.short	(.L_23 - .L_22)
.L_22:
        /*002c*/ 	.word	0x00000000
        /*0030*/ 	.short	0x0017
        /*0032*/ 	.short	0x0070
        /*0034*/ 	.byte	0x00, 0xf0, 0x11, 0x00


	//----- nvinfo : EIATTR_KPARAM_INFO
	.align		4
.L_23:
        /*0038*/ 	.byte	0x04, 0x17
        /*003a*/ 	.short	(.L_25 - .L_24)
.L_24:
        /*003c*/ 	.word	0x00000000
        /*0040*/ 	.short	0x0016
        /*0042*/ 	.short	0x006c
        /*0044*/ 	.byte	0x00, 0xf0, 0x11, 0x00


	//----- nvinfo : EIATTR_KPARAM_INFO
	.align		4
.L_25:
        /*0048*/ 	.byte	0x04, 0x17
        /*004a*/ 	.short	(.L_27 - .L_26)
.L_26:
        /*004c*/ 	.word	0x00000000
        /*0050*/ 	.short	0x0015
        /*0052*/ 	.short	0x0068
        /*0054*/ 	.byte	0x00, 0xf0, 0x11, 0x00


	//----- nvinfo : EIATTR_KPARAM_INFO
	.align		4
.L_27:
        /*0058*/ 	.byte	0x04, 0x17
        /*005a*/ 	.short	(.L_29 - .L_28)
.L_28:
        /*005c*/ 	.word	0x00000000
        /*0060*/ 	.short	0x0014
        /*0062*/ 	.short	0x0064
        /*0064*/ 	.byte	0x00, 0xf0, 0x11, 0x00


	//----- nvinfo : EIATTR_KPARAM_INFO
	.align		4
.L_29:
        /*0068*/ 	.byte	0x04, 0x17
        /*006a*/ 	.short	(.L_31 - .L_30)
.L_30:
        /*006c*/ 	.word	0x00000000
        /*0070*/ 	.short	0x0013
        /*0072*/ 	.short	0x0060
        /*0074*/ 	.byte	0x00, 0xf0, 0x11, 0x00


	//----- nvinfo : EIATTR_KPARAM_INFO
	.align		4
.L_31:
        /*0078*/ 	.byte	0x04, 0x17
        /*007a*/ 	.short	(.L_33 - .L_32)
.L_32:
        /*007c*/ 	.word	0x00000000
        /*0080*/ 	.short	0x0012
        /*0082*/ 	.short	0x005c
        /*0084*/ 	.byte	0x00, 0xf0, 0x11, 0x00


	//----- nvinfo : EIATTR_KPARAM_INFO
	.align		4
.L_33:
        /*0088*/ 	.byte	0x04, 0x17
        /*008a*/ 	.short	(.L_35 - .L_34)
.L_34:
        /*008c*/ 	.word	0x00000000
        /*0090*/ 	.short	0x0011
        /*0092*/ 	.short	0x0058
        /*0094*/ 	.byte	0x00, 0xf0, 0x11, 0x00


	//----- nvinfo : EIATTR_KPARAM_INFO
	.align		4
.L_35:
        /*0098*/ 	.byte	0x04, 0x17
        /*009a*/ 	.short	(.L_37 - .L_36)
.L_36:
        /*009c*/ 	.word	0x00000000
        /*00a0*/ 	.short	0x0010
        /*00a2*/ 	.short	0x0054
        /*00a4*/ 	.byte	0x00, 0xf0, 0x11, 0x00


	//----- nvinfo : EIATTR_KPARAM_INFO
	.align		4
.L_37:
        /*00a8*/ 	.byte	0x04, 0x17
        /*00aa*/ 	.short	(.L_39 - .L_38)
.L_38:
        /*00ac*/ 	.word	0x00000000
        /*00b0*/ 	.short	0x000f
        /*00b2*/ 	.short	0x0050
        /*00b4*/ 	.byte	0x00, 0xf0, 0x11, 0x00


	//----- nvinfo : EIATTR_KPARAM_INFO
	.align		4
.L_39:
        /*00b8*/ 	.byte	0x04, 0x17
        /*00ba*/ 	.short	(.L_41 - .L_40)
.L_40:
        /*00bc*/ 	.word	0x00000000
        /*00c0*/ 	.short	0x000e
        /*00c2*/ 	.short	0x004c
        /*00c4*/ 	.byte	0x00, 0xf0, 0x11, 0x00


	//----- nvinfo : EIATTR_KPARAM_INFO
	.align		4
.L_41:
        /*00c8*/ 	.byte	0x04, 0x17
        /*00ca*/ 	.short	(.L_43 - .L_42)
.L_42:
        /*00cc*/ 	.word	0x00000000
        /*00d0*/ 	.short	0x000d
        /*00d2*/ 	.short	0x0048
        /*00d4*/ 	.byte	0x00, 0xf0, 0x11, 0x00


	//----- nvinfo : EIATTR_KPARAM_INFO
	.align		4
.L_43:
        /*00d8*/ 	.byte	0x04, 0x17
        /*00da*/ 	.short	(.L_45 - .L_44)
.L_44:
        /*00dc*/ 	.word	0x00000000
        /*00e0*/ 	.short	0x000c
        /*00e2*/ 	.short	0x0044
        /*00e4*/ 	.byte	0x00, 0xf0, 0x11, 0x00


	//----- nvinfo : EIATTR_KPARAM_INFO
	.align		4
.L_45:
        /*00e8*/ 	.byte	0x04, 0x17
        /*00ea*/ 	.short	(.L_47 - .L_46)
.L_46:
        /*00ec*/ 	.word	0x00000000
        /*00f0*/ 	.short	0x000b
        /*00f2*/ 	.short	0x0040
        /*00f4*/ 	.byte	0x00, 0xf0, 0x11, 0x00


	//----- nvinfo : EIATTR_KPARAM_INFO
	.align		4
.L_47:
        /*00f8*/ 	.byte	0x04, 0x17
        /*00fa*/ 	.short	(.L_49 - .L_48)
.L_48:
        /*00fc*/ 	.word	0x00000000
        /*0100*/ 	.short	0x000a
        /*0102*/ 	.short	0x003c
        /*0104*/ 	.byte	0x00, 0xf0, 0x11, 0x00


	//----- nvinfo : EIATTR_KPARAM_INFO
	.align		4
.L_49:
        /*0108*/ 	.byte	0x04, 0x17
        /*010a*/ 	.short	(.L_51 - .L_50)
.L_50:
        /*010c*/ 	.word	0x00000000
        /*0110*/ 	.short	0x0009
        /*0112*/ 	.short	0x0038
        /*0114*/ 	.byte	0x00, 0xf0, 0x11, 0x00


	//----- nvinfo : EIATTR_KPARAM_INFO
	.align		4
.L_51:
        /*0118*/ 	.byte	0x04, 0x17
        /*011a*/ 	.short	(.L_53 - .L_52)
.L_52:
        /*011c*/ 	.word	0x00000000
        /*0120*/ 	.short	0x0008
        /*0122*/ 	.short	0x0034
        /*0124*/ 	.byte	0x00, 0xf0, 0x11, 0x00


	//----- nvinfo : EIATTR_KPARAM_INFO
	.align		4
.L_53:
        /*0128*/ 	.byte	0x04, 0x17
        /*012a*/ 	.short	(.L_55 - .L_54)
.L_54:
        /*012c*/ 	.word	0x00000000
        /*0130*/ 	.short	0x0007
        /*0132*/ 	.short	0x0030
        /*0134*/ 	.byte	0x00, 0xf0, 0x11, 0x00


	//----- nvinfo : EIATTR_KPARAM_INFO
	.align		4
.L_55:
        /*0138*/ 	.byte	0x04, 0x17
        /*013a*/ 	.short	(.L_57 - .L_56)
.L_56:
        /*013c*/ 	.word	0x00000000
        /*0140*/ 	.short	0x0006
        /*0142*/ 	.short	0x002c
        /*0144*/ 	.byte	0x00, 0xf0, 0x11, 0x00


	//----- nvinfo : EIATTR_KPARAM_INFO
	.align		4
.L_57:
        /*0148*/ 	.byte	0x04, 0x17
        /*014a*/ 	.short	(.L_59 - .L_58)
.L_58:
        /*014c*/ 	.word	0x00000000
        /*0150*/ 	.short	0x0005
        /*0152*/ 	.short	0x0028
        /*0154*/ 	.byte	0x00, 0xf0, 0x11, 0x00


	//----- nvinfo : EIATTR_KPARAM_INFO
	.align		4
.L_59:
        /*0158*/ 	.byte	0x04, 0x17
        /*015a*/ 	.short	(.L_61 - .L_60)
.L_60:
        /*015c*/ 	.word	0x00000000
        /*0160*/ 	.short	0x0004
        /*0162*/ 	.short	0x0020
        /*0164*/ 	.byte	0x00, 0xf4, 0x21, 0x00


	//----- nvinfo : EIATTR_KPARAM_INFO
	.align		4
.L_61:
        /*0168*/ 	.byte	0x04, 0x17
        /*016a*/ 	.short	(.L_63 - .L_62)
.L_62:
        /*016c*/ 	.word	0x00000000
        /*0170*/ 	.short	0x0003
        /*0172*/ 	.short	0x0018
        /*0174*/ 	.byte	0x00, 0xf4, 0x21, 0x00


	//----- nvinfo : EIATTR_KPARAM_INFO
	.align		4
.L_63:
        /*0178*/ 	.byte	0x04, 0x17
        /*017a*/ 	.short	(.L_65 - .L_64)
.L_64:
        /*017c*/ 	.word	0x00000000
        /*0180*/ 	.short	0x0002
        /*0182*/ 	.short	0x0010
        /*0184*/ 	.byte	0x00, 0xf4, 0x21, 0x00


	//----- nvinfo : EIATTR_KPARAM_INFO
	.align		4
.L_65:
        /*0188*/ 	.byte	0x04, 0x17
        /*018a*/ 	.short	(.L_67 - .L_66)
.L_66:
        /*018c*/ 	.word	0x00000000
        /*0190*/ 	.short	0x0001
        /*0192*/ 	.short	0x0008
        /*0194*/ 	.byte	0x00, 0xf4, 0x21, 0x00


	//----- nvinfo : EIATTR_KPARAM_INFO
	.align		4
.L_67:
        /*0198*/ 	.byte	0x04, 0x17
        /*019a*/ 	.short	(.L_69 - .L_68)
.L_68:
        /*019c*/ 	.word	0x00000000
        /*01a0*/ 	.short	0x0000
        /*01a2*/ 	.short	0x0000
        /*01a4*/ 	.byte	0x00, 0xf4, 0x21, 0x00


	//----- nvinfo : EIATTR_AT_ENTRY_FRAGMENTS
	.align		4
.L_69:
        /*01a8*/ 	.byte	0x04, 0x4f
        /*01aa*/ 	.short	(.L_71 - .L_70)


	//   ....[0]....
.L_70:
        /*01ac*/ 	.word	0x00000004


	//----- nvinfo : EIATTR_RESERVED_SMEM_USED
	.align		4
.L_71:
        /*01b0*/ 	.byte	0x01, 0x41
	.zero		2


	//----- nvinfo : EIATTR_SPARSE_MMA_MASK
	.align		4
        /*01b4*/ 	.byte	0x03, 0x50
        /*01b6*/ 	.short	0x0000


	//----- nvinfo : EIATTR_TCGEN05_1CTA_USED
	.align		4
        /*01b8*/ 	.byte	0x01, 0x51
	.zero		2


	//----- nvinfo : EIATTR_MAXREG_COUNT
	.align		4
        /*01bc*/ 	.byte	0x03, 0x1b
        /*01be*/ 	.short	0x00ff


	//----- nvinfo : EIATTR_NUM_BARRIERS
	.align		4
        /*01c0*/ 	.byte	0x02, 0x4c
        /*01c2*/ 	.byte	0x01
	.zero		1


	//----- nvinfo : EIATTR_INT_WARP_WIDE_INSTR_OFFSETS
	.align		4
        /*01c4*/ 	.byte	0x04, 0x31
        /*01c6*/ 	.short	(.L_73 - .L_72)


	//   ....[0]....
.L_72:
        /*01c8*/ 	.word	0x00002300


	//   ....[1]....
        /*01cc*/ 	.word	0x00002310


	//   ....[2]....
        /*01d0*/ 	.word	0x00002590


	//   ....[3]....
        /*01d4*/ 	.word	0x000026a0


	//   ....[4]....
        /*01d8*/ 	.word	0x00004fa0


	//   ....[5]....
        /*01dc*/ 	.word	0x00009c60


	//   ....[6]....
        /*01e0*/ 	.word	0x00009cb0


	//----- nvinfo : EIATTR_COOP_GROUP_MASK_REGIDS
	.align		4
.L_73:
        /*01e4*/ 	.byte	0x04, 0x29
        /*01e6*/ 	.short	(.L_75 - .L_74)


	//   ....[0]....
.L_74:
        /*01e8*/ 	.word	0xffffffff


	//   ....[1]....
        /*01ec*/ 	.word	0xffffffff


	//   ....[2]....
        /*01f0*/ 	.word	0xffffffff


	//   ....[3]....
        /*01f4*/ 	.word	0xffffffff


	//----- nvinfo : EIATTR_COOP_GROUP_INSTR_OFFSETS
	.align		4
.L_75:
        /*01f8*/ 	.byte	0x04, 0x28
        /*01fa*/ 	.short	(.L_77 - .L_76)


	//   ....[0]....
.L_76:
        /*01fc*/ 	.word	0x00000060


	//   ....[1]....
        /*0200*/ 	.word	0x00000320


	//   ....[2]....
        /*0204*/ 	.word	0x00009af0


	//   ....[3]....
        /*0208*/ 	.word	0x00009d60


	//----- nvinfo : EIATTR_VRC_CTA_INIT_COUNT
	.align		4
.L_77:
        /*020c*/ 	.byte	0x02, 0x4a
        /*020e*/ 	.byte	0x80
	.zero		1


	//----- nvinfo : EIATTR_MBARRIER_INSTR_OFFSETS
	.align		4
        /*0210*/ 	.byte	0x04, 0x39
        /*0212*/ 	.short	(.L_79 - .L_78)


	//   ....[0]....
.L_78:
        /*0214*/ 	.word	0x00002420
        /*0218*/ 	.word	0x000000ff
        /*021c*/ 	.word	0x00007000
        /*0220*/ 	.short	0x0100
        /*0222*/ 	.byte	0x08
	.zero		1


	//   ....[1]....
        /*0224*/ 	.word	0x00002680
        /*0228*/ 	.word	0x000000ff
        /*022c*/ 	.word	0x00007008
        /*0230*/ 	.short	0x0100
        /*0232*/ 	.byte	0x08
	.zero		1


	//   ....[2]....
        /*0234*/ 	.word	0x00002990
        /*0238*/ 	.word	0x000000ff
        /*023c*/ 	.word	0x00005000
        /*0240*/ 	.short	0x0100
        /*0242*/ 	.byte	0x08
	.zero		1


	//   ....[3]....
        /*0244*/ 	.word	0x00002c90
        /*0248*/ 	.word	0x000000ff
        /*024c*/ 	.word	0x00005000
        /*0250*/ 	.short	0x010a
        /*0252*/ 	.byte	0x08
	.zero		1


	//   ....[4]....
        /*0254*/ 	.word	0x00002db0
        /*0258*/ 	.word	0x000000ff
        /*025c*/ 	.word	0x00005000
        /*0260*/ 	.short	0x0108
        /*0262*/ 	.byte	0x08
	.zero		1


	//   ....[5]....
        /*0264*/ 	.word	0x000052d0
        /*0268*/ 	.word	0x000000ff
        /*026c*/ 	.word	0x00007010
        /*0270*/ 	.short	0x0100
        /*0272*/ 	.byte	0x08
	.zero		1


	//   ....[6]....
        /*0274*/ 	.word	0x00005450
        /*0278*/ 	.word	0x000000ff
        /*027c*/ 	.word	0x00007010
        /*0280*/ 	.short	0x010a
        /*0282*/ 	.byte	0x08
	.zero		1


	//   ....[7]....
        /*0284*/ 	.word	0x00005740
        /*0288*/ 	.word	0x000000ff
        /*028c*/ 	.word	0x00007010
        /*0290*/ 	.short	0x0108
        /*0292*/ 	.byte	0x08
	.zero		1


	//   ....[8]....
        /*0294*/ 	.word	0x000057d0
        /*0298*/ 	.word	0x000000ff
        /*029c*/ 	.word	0x00000000
        /*02a0*/ 	.short	0x010a
        /*02a2*/ 	.byte	0x21
	.zero		1


	//   ....[9]....
        /*02a4*/ 	.word	0x00007430
        /*02a8*/ 	.word	0x000000ff
        /*02ac*/ 	.word	0x00000000
        /*02b0*/ 	.short	0x010a
        /*02b2*/ 	.byte	0x21
	.zero		1


	//   ....[10]....
        /*02b4*/ 	.word	0x00007550
        /*02b8*/ 	.word	0x000000ff
        /*02bc*/ 	.word	0x00007000
        /*02c0*/ 	.short	0x0108
        /*02c2*/ 	.byte	0x08
	.zero		1


	//   ....[11]....
        /*02c4*/ 	.word	0x00007630
        /*02c8*/ 	.word	0x000000ff
        /*02cc*/ 	.word	0x00007008
        /*02d0*/ 	.short	0x0108
        /*02d2*/ 	.byte	0x08
	.zero		1


	//   ....[12]....
        /*02d4*/ 	.word	0x00009d80
        /*02d8*/ 	.word	0x000000ff
        /*02dc*/ 	.word	0x00005000
        /*02e0*/ 	.short	0x010a
        /*02e2*/ 	.byte	0x08
	.zero		1


	//   ....[13]....
        /*02e4*/ 	.word	0x00009db0
        /*02e8*/ 	.word	0x000000ff
        /*02ec*/ 	.word	0x00007010
        /*02f0*/ 	.short	0x010a
        /*02f2*/ 	.byte	0x08
	.zero		1


	//   ....[14]....
        /*02f4*/ 	.word	0x00009de0
        /*02f8*/ 	.word	0x000000ff
        /*02fc*/ 	.word	0x00000000
        /*0300*/ 	.short	0x010a
        /*0302*/ 	.byte	0x21
	.zero		1


	//   ....[15]....
        /*0304*/ 	.word	0x00009e10
        /*0308*/ 	.word	0x000000ff
        /*030c*/ 	.word	0x00000000
        /*0310*/ 	.short	0x010a
        /*0312*/ 	.byte	0x21
	.zero		1


	//----- nvinfo : EIATTR_NUM_MBARRIERS
	.align		4
.L_79:
        /*0314*/ 	.byte	0x03, 0x38
        /*0316*/ 	.short	0xffff


	//----- nvinfo : EIATTR_EXIT_INSTR_OFFSETS
	.align		4
        /*0318*/ 	.byte	0x04, 0x1c
        /*031a*/ 	.short	(.L_81 - .L_80)


	//   ....[0]....
.L_80:
        /*031c*/ 	.word	0x00009d70


	//----- nvinfo : EIATTR_REQNTID
	.align		4
.L_81:
        /*0320*/ 	.byte	0x04, 0x10
        /*0322*/ 	.short	(.L_83 - .L_82)
.L_82:
        /*0324*/ 	.word	0x00000080
        /*0328*/ 	.word	0x00000001
        /*032c*/ 	.word	0x00000001


	//----- nvinfo : EIATTR_CRS_STACK_SIZE
	.align		4
.L_83:
        /*0330*/ 	.byte	0x04, 0x1e
        /*0332*/ 	.short	(.L_85 - .L_84)
.L_84:
        /*0334*/ 	.word	0x00000000


	//----- nvinfo : EIATTR_CBANK_PARAM_SIZE
	.align		4
.L_85:
        /*0338*/ 	.byte	0x03, 0x19
        /*033a*/ 	.short	0x0088


	//----- nvinfo : EIATTR_PARAM_CBANK
	.align		4
        /*033c*/ 	.byte	0x04, 0x0a
        /*033e*/ 	.short	(.L_87 - .L_86)
	.align		4
.L_86:
        /*0340*/ 	.word	index@(.nv.constant0.attn_fwd)
        /*0344*/ 	.short	0x0380
        /*0346*/ 	.short	0x0088


	//----- nvinfo : EIATTR_SW_WAR
	.align		4
.L_87:
        /*0348*/ 	.byte	0x04, 0x36
        /*034a*/ 	.short	(.L_89 - .L_88)
.L_88:
        /*034c*/ 	.word	0x00000008
.L_89:


//--------------------- .nv.compat                --------------------------
	.section	.nv.compat,"",@"SHT_CUDA_COMPAT_INFO"
	.align	4
        /*0000*/ 	.byte	0x02, 0x02, 0x02, 0x00, 0x02, 0x05, 0x05, 0x00, 0x02, 0x03, 0x00, 0x00, 0x02, 0x06, 0x01, 0x00


//--------------------- .nv.callgraph             --------------------------
	.section	.nv.callgraph,"",@"SHT_CUDA_CALLGRAPH"
	.align	4
	.sectionentsize	8
	.align		4
        /*0000*/ 	.word	0x00000000
	.align		4
        /*0004*/ 	.word	0xffffffff
	.align		4
        /*0008*/ 	.word	0x00000000
	.align		4
        /*000c*/ 	.word	0xfffffffe
	.align		4
        /*0010*/ 	.word	0x00000000
	.align		4
        /*0014*/ 	.word	0xfffffffd
	.align		4
        /*0018*/ 	.word	0x00000000
	.align		4
        /*001c*/ 	.word	0xfffffffc


//--------------------- .nv.constant4             --------------------------
	.section	.nv.constant4,"a",@progbits
	.align	8
	.align		8
.nv.constant4:
        /*0000*/ 	.dword	_$_str


//--------------------- .text.attn_fwd            --------------------------
	.section	.text.attn_fwd,"ax",@progbits
	.align	128
        .global         attn_fwd
        .type           attn_fwd,@function
        .size           attn_fwd,(.L_x_31 - attn_fwd)
        .other          attn_fwd,@"STO_CUDA_ENTRY STV_DEFAULT"
attn_fwd:
.text.attn_fwd:
[----:B------:R-:W0:Y:S01]  /*0000*/  LDC R1, c[0x0][0x37c] ;  /* 0x0000df00ff017b82 */ /* 0x000e220000000800 */
[----:B------:R-:W1:Y:S02]  /*0010*/  S2R R0, SR_TID.X ;  /* 0x0000000000007919 */ /* 0x000e640000002100 */
[----:B-1----:R-:W-:-:S04]  /*0020*/  ISETP.GE.U32.AND P0, PT, R0, 0x20, PT ;  /* 0x000000200000780c */ /* 0x002fc80003f06070 */
[----:B------:R-:W-:-:S09]  /*0030*/  P2R R2, PR, RZ, 0x1 ;  /* 0x00000001ff027803 */ /* 0x000fd20000000000 */
[----:B------:R-:W-:Y:S05]  /*0040*/  @P0 BRA `(.L_x_0) ;  /* 0x0000000000b80947 */ /* 0x000fea0003800000 */
[----:B------:R-:W1:Y:S01]  /*0050*/  S2UR UR6, SR_CgaCtaId ;  /* 0x00000000000679c3 */ /* 0x000e620000008800 */
[----:B------:R-:W-:Y:S01]  /*0060*/  NOP ;  /* 0x0000000000007918 */ /* 0x000fe20000000000 */
[----:B------:R-:W-:Y:S02]  /*0070*/  UMOV UR4, 0x40 ;  /* 0x0000004000047882 */ /* 0x000fe40000000000 */
[----:B-1----:R-:W-:-:S09]  /*0080*/  ULEA UR4, UR6, UR4, 0x18 ;  /* 0x0000000406047291 */ /* 0x002fd2000f8ec0ff */
[----:B------:R-:W1:Y:S01]  /*0090*/  LDS.U8 R2, [UR4] ;  /* 0x00000004ff027984 */ /* 0x000e620008000000 */
[----:B------:R-:W-:Y:S02]  /*00a0*/  UMOV UR4, 0x400 ;  /* 0x0000040000047882 */ /* 0x000fe40000000000 */
[----:B------:R-:W-:Y:S01]  /*00b0*/  ULEA UR4, UR6, UR4, 0x18 ;  /* 0x0000000406047291 */ /* 0x000fe2000f8ec0ff */
[----:B-1----:R-:W-:-:S13]  /*00c0*/  ISETP.NE.AND P0, PT, R2, RZ, PT ;  /* 0x000000ff0200720c */ /* 0x002fda0003f05270 */
[----:B------:R-:W-:Y:S05]  /*00d0*/  @P0 BRA `(.L_x_1) ;  /* 0x00000000007c0947 */ /* 0x000fea0003800000 */
[----:B------:R-:W-:-:S13]  /*00e0*/  ELECT P0, URZ, PT ;  /* 0x0000000000ff782f */ /* 0x000fda0003800000 */
[----:B------:R-:W-:Y:S05]  /*00f0*/  @!P0 BRA `(.L_x_2) ;  /* 0x0000000000848947 */ /* 0x000fea0003800000 */
[----:B------:R-:W-:Y:S01]  /*0100*/  UMOV UR5, 0x4 ;  /* 0x0000000400057882 */ /* 0x000fe20000000000 */
[----:B------:R-:W-:Y:S02]  /*0110*/  HFMA2 R5, -RZ, RZ, 0, 5.9604644775390625e-08 ;  /* 0x00000001ff057431 */ /* 0x000fe400000001ff */
[----:B------:R-:W-:Y:S02]  /*0120*/  IMAD.MOV.U32 R3, RZ, RZ, 0xf ;  /* 0x0000000fff037424 */ /* 0x000fe400078e00ff */
[----:B------:R-:W-:Y:S04]  /*0130*/  DEPBAR.LE SB1, 0x36 ;  /* 0x00009d800000791a */ /* 0x000fe80000000000 */
[----:B------:R-:W1:Y:S02]  /*0140*/  UTCATOMSWS.FIND_AND_SET.ALIGN UP0, UR5, UR5 ;  /* 0x00000005000575e3 */ /* 0x000e640008000800 */
[----:B-1----:R-:W-:-:S04]  /*0150*/  PLOP3.LUT P0, PT, PT, PT, UP0, 0x80, 0x8 ;  /* 0x000000000008781c */ /* 0x002fc80003f0f008 */
[----:B------:R-:W-:-:S04]  /*0160*/  SEL R2, RZ, 0xffffffff, !P0 ;  /* 0xffffffffff027807 */ /* 0x000fc80004000000 */
[----:B------:R-:W-:Y:S02]  /*0170*/  ISETP.NE.AND P0, PT, R2, RZ, PT ;  /* 0x000000ff0200720c */ /* 0x000fe40003f05270 */
[----:B------:R-:W-:-:S11]  /*0180*/  MOV R2, UR5 ;  /* 0x0000000500027c02 */ /* 0x000fd60008000f00 */
[----:B------:R-:W-:Y:S05]  /*0190*/  @P0 BRA `(.L_x_3) ;  /* 0x0000000000240947 */ /* 0x000fea0003800000 */
.L_x_4:
[----:B------:R-:W-:Y:S05]  /*01a0*/  NANOSLEEP 0x64 ;  /* 0x000000640000795d */ /* 0x000fea0003800000 */
[----:B------:R-:W-:-:S05]  /*01b0*/  UMOV UR5, 0x4 ;  /* 0x0000000400057882 */ /* 0x000fca0000000000 */
[----:B------:R-:W-:Y:S04]  /*01c0*/  DEPBAR.LE SB1, 0x36 ;  /* 0x00009d800000791a */ /* 0x000fe80000000000 */
[----:B------:R-:W1:Y:S02]  /*01d0*/  UTCATOMSWS.FIND_AND_SET.ALIGN UP0, UR5, UR5 ;  /* 0x00000005000575e3 */ /* 0x000e640008000800 */
[----:B-1----:R-:W-:-:S04]  /*01e0*/  PLOP3.LUT P0, PT, PT, PT, UP0, 0x80, 0x8 ;  /* 0x000000000008781c */ /* 0x002fc80003f0f008 */
[----:B------:R-:W-:-:S04]  /*01f0*/  SEL R2, RZ, 0xffffffff, !P0 ;  /* 0xffffffffff027807 */ /* 0x000fc80004000000 */
[----:B------:R-:W-:Y:S01]  /*0200*/  ISETP.NE.AND P0, PT, R2, RZ, PT ;  /* 0x000000ff0200720c */ /* 0x000fe20003f05270 */
[----:B------:R-:W-:-:S12]  /*0210*/  IMAD.U32 R2, RZ, RZ, UR5 ;  /* 0x00000005ff027e24 */ /* 0x000fd8000f8e00ff */
[----:B------:R-:W-:Y:S05]  /*0220*/  @!P0 BRA `(.L_x_4) ;  /* 0xfffffffc00dc8947 */ /* 0x000fea000383ffff */
.L_x_3:
[C---:B------:R-:W-:Y:S01]  /*0230*/  IADD3 R4, PT, PT, R2.reuse, 0x10, RZ ;  /* 0x0000001002047810 */ /* 0x040fe20007ffe0ff */
[----:B------:R-:W-:Y:S01]  /*0240*/  UMOV UR5, 0x50 ;  /* 0x0000005000057882 */ /* 0x000fe20000000000 */
[----:B------:R-:W-:Y:S01]  /*0250*/  SHF.L.U32 R3, R3, R2, RZ ;  /* 0x0000000203037219 */ /* 0x000fe200000006ff */
[----:B------:R-:W-:Y:S01]  /*0260*/  ULEA UR5, UR6, UR5, 0x18 ;  /* 0x0000000506057291 */ /* 0x000fe2000f8ec0ff */
[----:B------:R-:W-:Y:S01]  /*0270*/  SHF.L.U32 R4, R5, R4, RZ ;  /* 0x0000000405047219 */ /* 0x000fe200000006ff */
[----:B------:R-:W-:-:S03]  /*0280*/  IMAD.SHL.U32 R2, R2, 0x20, RZ ;  /* 0x0000002002027824 */ /* 0x000fc600078e00ff */
[----:B------:R-:W-:-:S05]  /*0290*/  LOP3.LUT R3, R4, R3, RZ, 0xfc, !PT ;  /* 0x0000000304037212 */ /* 0x000fca00078efcff */
[----:B------:R1:W-:Y:S04]  /*02a0*/  ATOMS.OR RZ, [UR5], R3 ;  /* 0x00000003ffff798c */ /* 0x0003e8000b000005 */
[----:B------:R1:W-:Y:S01]  /*02b0*/  STS [UR4], R2 ;  /* 0x00000002ff007988 */ /* 0x0003e20008000804 */
[----:B------:R-:W-:Y:S05]  /*02c0*/  BRA `(.L_x_2) ;  /* 0x0000000000107947 */ /* 0x000fea0003800000 */
.L_x_1:
[----:B------:R-:W-:Y:S02]  /*02d0*/  MOV R3, 0xffffffff ;  /* 0xffffffff00037802 */ /* 0x000fe40000000f00 */
[----:B------:R-:W-:-:S03]  /*02e0*/  MOV R2, 0x310 ;  /* 0x0000031000027802 */ /* 0x000fc60000000f00 */
[----:B------:R1:W-:Y:S04]  /*02f0*/  STS [UR4], R3 ;  /* 0x00000003ff007988 */ /* 0x0003e80008000804 */
[----:B01----:R-:W-:Y:S05]  /*0300*/  CALL.REL.NOINC `($__internal_1_$__cuda_sm10x_tcgen05_guardrail_trap_phase_invalid_during_alloc) ;  /* 0x0000009800d87944 */ /* 0x003fea0003c00000 */
.L_x_2:
[----:B------:R-:W-:Y:S05]  /*0310*/  WARPSYNC.ALL ;  /* 0x0000000000007948 */ /* 0x000fea0003800000 */
[----:B------:R-:W-:Y:S01]  /*0320*/  NOP ;  /* 0x0000000000007918 */ /* 0x000fe20000000000 */
.L_x_0:
[----:B------:R-:W2:Y:S01]  /*0330*/  S2R R77, SR_CTAID.X ;  /* 0x00000000004d7919 */ /* 0x000ea20000002500 */
[----:B------:R-:W3:Y:S01]  /*0340*/  S2UR UR9, SR_CTAID.Y ;  /* 0x00000000000979c3 */ /* 0x000ee20000002600 */
[----:B------:R-:W3:Y:S01]  /*0350*/  LDCU.64 UR4, c[0x0][0x3b0] ;  /* 0x00007600ff0477ac */ /* 0x000ee20008000a00 */
[----:B------:R-:W4:Y:S06]  /*0360*/  LDCU.64 UR6, c[0x0][0x3b0] ;  /* 0x00007600ff0677ac */ /* 0x000f2c0008000a00 */
[----:B------:R-:W1:Y:S01]  /*0370*/  LDC.64 R8, c[0x0][0x380] ;  /* 0x0000e000ff087b82 */ /* 0x000e620000000a00 */
[----:B------:R-:W-:Y:S01]  /*0380*/  UMOV UR8, 0x400 ;  /* 0x0000040000087882 */ /* 0x000fe20000000000 */
[----:B------:R-:W0:Y:S06]  /*0390*/  LDCU.64 UR28, c[0x0][0x358] ;  /* 0x00006b00ff1c77ac */ /* 0x000e2c0008000a00 */
[----:B------:R-:W0:Y:S08]  /*03a0*/  LDC.64 R6, c[0x0][0x380] ;  /* 0x0000e000ff067b82 */ /* 0x000e300000000a00 */
[----:B-1----:R-:W1:Y:S01]  /*03b0*/  LDC R2, c[0x0][0x3b8] ;  /* 0x0000ee00ff027b82 */ /* 0x002e620000000800 */
[----:B---3--:R-:W-:-:S02]  /*03c0*/  UIMAD UR4, UR9, UR4, URZ ;  /* 0x00000004090472a4 */ /* 0x008fc4000f8e02ff */
[----:B----4-:R-:W-:Y:S02]  /*03d0*/  UIMAD UR6, UR9, UR6, URZ ;  /* 0x00000006090672a4 */ /* 0x010fe4000f8e02ff */
[----:B------:R-:W-:Y:S01]  /*03e0*/  USHF.L.U32 UR10, UR4, 0x1, URZ ;  /* 0x00000001040a7899 */ /* 0x000fe200080006ff */
[----:B--2---:R-:W-:Y:S02]  /*03f0*/  IMAD.SHL.U32 R77, R77, 0x80, RZ ;  /* 0x000000804d4d7824 */ /* 0x004fe400078e00ff */
[----:B------:R-:W2:Y:S03]  /*0400*/  S2UR UR11, SR_CgaCtaId ;  /* 0x00000000000b79c3 */ /* 0x000ea60000008800 */
[----:B------:R-:W-:-:S05]  /*0410*/  LOP3.LUT R68, R77, 0x7f, R0, 0xf8, !PT ;  /* 0x0000007f4d447812 */ /* 0x000fca00078ef800 */
[----:B------:R-:W-:Y:S01]  /*0420*/  IMAD R3, R68, UR5, RZ ;  /* 0x0000000544037c24 */ /* 0x000fe2000f8e02ff */
[----:B------:R-:W-:-:S03]  /*0430*/  UIMAD.WIDE UR4, UR4, 0x2, URZ ;  /* 0x00000002040478a5 */ /* 0x000fc6000f8e02ff */
[C---:B------:R-:W-:Y:S01]  /*0440*/  IMAD.HI R10, R3.reuse, 0x2, RZ ;  /* 0x00000002030a7827 */ /* 0x040fe200078e02ff */
[----:B------:R-:W-:-:S03]  /*0450*/  SHF.L.U32 R5, R3, 0x1, RZ ;  /* 0x0000000103057819 */ /* 0x000fc600000006ff */
[----:B------:R-:W-:Y:S01]  /*0460*/  IMAD R3, R68, UR7, RZ ;  /* 0x0000000744037c24 */ /* 0x000fe2000f8e02ff */
[----:B------:R-:W-:Y:S01]  /*0470*/  USHF.L.U32 UR7, UR6, 0x1, URZ ;  /* 0x0000000106077899 */ /* 0x000fe200080006ff */
[----:B------:R-:W-:Y:S02]  /*0480*/  IADD3 R4, P1, P0, R5, UR10, R8 ;  /* 0x0000000a05047c10 */ /* 0x000fe4000f83e008 */
[----:B------:R-:W-:Y:S02]  /*0490*/  IMAD.SHL.U32 R103, R3, 0x2, RZ ;  /* 0x0000000203677824 */ /* 0x000fe400078e00ff */
[----:B------:R-:W-:Y:S01]  /*04a0*/  IADD3.X R5, PT, PT, R10, UR5, R9, P1, P0 ;  /* 0x000000050a057c10 */ /* 0x000fe20008fe0409 */
[----:B------:R-:W-:Y:S01]  /*04b0*/  UIMAD.WIDE UR4, UR6, 0x2, URZ ;  /* 0x00000002060478a5 */ /* 0x000fe2000f8e02ff */
[C---:B-1----:R-:W-:Y:S01]  /*04c0*/  IMAD R8, R2.reuse, 0x50, RZ ;  /* 0x0000005002087824 */ /* 0x042fe200078e02ff */
[----:B0-----:R-:W-:Y:S01]  /*04d0*/  IADD3 R103, P0, P1, R103, UR7, R6 ;  /* 0x0000000767677c10 */ /* 0x001fe2000f91e006 */
[----:B------:R-:W-:Y:S01]  /*04e0*/  IMAD.HI R6, R3, 0x2, RZ ;  /* 0x0000000203067827 */ /* 0x000fe200078e02ff */
[C---:B------:R-:W-:Y:S01]  /*04f0*/  SHF.L.U32 R16, R2.reuse, 0x5, RZ ;  /* 0x0000000502107819 */ /* 0x040fe200000006ff */
[----:B------:R-:W-:Y:S01]  /*0500*/  BAR.SYNC.DEFER_BLOCKING 0x0 ;  /* 0x0000000000007b1d */ /* 0x000fe20000010000 */
[----:B--2---:R-:W-:Y:S01]  /*0510*/  ULEA UR8, UR11, UR8, 0x18 ;  /* 0x000000080b087291 */ /* 0x004fe2000f8ec0ff */
[----:B------:R-:W-:Y:S01]  /*0520*/  IMAD R10, R2, 0x52, RZ ;  /* 0x00000052020a7824 */ /* 0x000fe200078e02ff */
[----:B------:R-:W-:Y:S01]  /*0530*/  IADD3.X R3, PT, PT, R6, UR5, R7, P0, P1 ;  /* 0x0000000506037c10 */ /* 0x000fe200087e2407 */
[----:B------:R-:W-:Y:S01]  /*0540*/  IMAD R132, R2, 0x70, RZ ;  /* 0x0000007002847824 */ /* 0x000fe200078e02ff */
[-C--:B------:R-:W-:Y:S01]  /*0550*/  IADD3 RZ, P2, PT, R8, R103.reuse, RZ ;  /* 0x0000006708ff7210 */ /* 0x080fe20007f5e0ff */
[----:B------:R-:W-:Y:S01]  /*0560*/  IMAD R12, R2, 0x60, RZ ;  /* 0x00000060020c7824 */ /* 0x000fe200078e02ff */
[----:B------:R-:W-:Y:S01]  /*0570*/  IADD3 RZ, P0, PT, R10, R103, RZ ;  /* 0x000000670aff7210 */ /* 0x000fe20007f1e0ff */
[C---:B------:R-:W-:Y:S01]  /*0580*/  IMAD R10, R2.reuse, 0xa, RZ ;  /* 0x0000000a020a7824 */ /* 0x040fe200078e02ff */
[----:B------:R-:W-:-:S02]  /*0590*/  SHF.L.U32 R8, R2, 0x3, RZ ;  /* 0x0000000302087819 */ /* 0x000fc400000006ff */
[CC--:B------:R-:W-:Y:S02]  /*05a0*/  LEA R138, P4, R2.reuse, R103.reuse, 0x4 ;  /* 0x00000067028a7211 */ /* 0x0c0fe400078820ff */
[C---:B------:R-:W-:Y:S01]  /*05b0*/  LEA R134, P5, R2.reuse, R103, 0x6 ;  /* 0x0000006702867211 */ /* 0x040fe200078a30ff */
[----:B------:R-:W-:Y:S01]  /*05c0*/  IMAD R46, R2, 0x38, RZ ;  /* 0x00000038022e7824 */ /* 0x000fe200078e02ff */
[----:B------:R-:W-:Y:S01]  /*05d0*/  LEA.HI.X.SX32 R139, R8, R3, 0x1, P4 ;  /* 0x00000003088b7211 */ /* 0x000fe200020f0eff */
[----:B------:R-:W-:Y:S01]  /*05e0*/  IMAD R6, R2, 0x5, RZ ;  /* 0x0000000502067824 */ /* 0x000fe200078e02ff */
[----:B------:R-:W-:Y:S01]  /*05f0*/  IADD3 R132, P4, PT, R132, R103, RZ ;  /* 0x0000006784847210 */ /* 0x000fe20007f9e0ff */
[----:B------:R-:W-:Y:S01]  /*0600*/  IMAD R14, R2, 0x14, RZ ;  /* 0x00000014020e7824 */ /* 0x000fe200078e02ff */
[----:B------:R-:W-:Y:S01]  /*0610*/  LEA.HI.X.SX32 R135, R16, R3, 0x1, P5 ;  /* 0x0000000310877211 */ /* 0x000fe200028f0eff */
[----:B------:R-:W-:Y:S01]  /*0620*/  IMAD R18, R2, 0x54, RZ ;  /* 0x0000005402127824 */ /* 0x000fe200078e02ff */
[-C--:B------:R-:W-:Y:S01]  /*0630*/  IADD3 RZ, P3, PT, R12, R103.reuse, RZ ;  /* 0x000000670cff7210 */ /* 0x080fe20007f7e0ff */
[----:B------:R-:W-:Y:S01]  /*0640*/  IMAD.SHL.U32 R12, R2, 0x10, RZ ;  /* 0x00000010020c7824 */ /* 0x000fe200078e00ff */
[-C--:B------:R-:W-:Y:S01]  /*0650*/  IADD3 R128, P5, PT, R10, R103.reuse, RZ ;  /* 0x000000670a807210 */ /* 0x080fe20007fbe0ff */
[C---:B------:R-:W-:Y:S01]  /*0660*/  IMAD R24, R2.reuse, 0x30, RZ ;  /* 0x0000003002187824 */ /* 0x040fe200078e02ff */
        /* <DEDUP_REMOVED lines=8> */
[----:B------:R-:W-:Y:S01]  /*06f0*/  IADD3 RZ, P5, PT, R18, R103, RZ ;  /* 0x0000006712ff7210 */ /* 0x000fe20007fbe0ff */
[----:B------:R-:W-:Y:S01]  /*0700*/  IMAD R108, R2, 0x44, RZ ;  /* 0x00000044026c7824 */ /* 0x000fe200078e02ff */
[----:B------:R-:W-:Y:S01]  /*0710*/  LEA.HI.X.SX32 R137, R12, R3, 0x1, P1 ;  /* 0x000000030c897211 */ /* 0x000fe200008f0eff */
[----:B------:R-:W-:Y:S01]  /*0720*/  IMAD R26, R2, 0x58, RZ ;  /* 0x00000058021a7824 */ /* 0x000fe200078e02ff */
[----:B------:R-:W-:Y:S01]  /*0730*/  IADD3 R130, P1, PT, R24, R103, RZ ;  /* 0x0000006718827210 */ /* 0x000fe20007f3e0ff */
[----:B------:R-:W-:Y:S01]  /*0740*/  IMAD R122, R2, 0x42, RZ ;  /* 0x00000042027a7824 */ /* 0x000fe200078e02ff */
[-C--:B------:R-:W-:Y:S01]  /*0750*/  LEA.HI.X.SX32 R127, R10, R3.reuse, 0x1, P4 ;  /* 0x000000030a7f7211 */ /* 0x080fe200020f0eff */
[----:B------:R-:W-:Y:S01]  /*0760*/  IMAD.SHL.U32 R10, R2, 0x2, RZ ;  /* 0x00000002020a7824 */ /* 0x000fe200078e00ff */
[----:B------:R-:W-:Y:S01]  /*0770*/  LEA.HI.X.SX32 R17, R70, R3, 0x1, P5 ;  /* 0x0000000346117211 */ /* 0x000fe200028f0eff */
[C---:B------:R-:W-:Y:S01]  /*0780*/  IMAD R104, R2.reuse, 0x62, RZ ;  /* 0x0000006202687824 */ /* 0x040fe200078e02ff */
[C---:B------:R-:W-:Y:S01]  /*0790*/  LEA R110, P5, R2.reuse, R103, 0x2 ;  /* 0x00000067026e7211 */ /* 0x040fe200078a10ff */
[----:B------:R-:W-:Y:S01]  /*07a0*/  IMAD R106, R2, 0x64, RZ ;  /* 0x00000064026a7824 */ /* 0x000fe200078e02ff */
[----:B------:R-:W-:Y:S01]  /*07b0*/  LEA.HI.X.SX32 R131, R44, R3, 0x1, P1 ;  /* 0x000000032c837211 */ /* 0x000fe200008f0eff */
[----:B------:R-:W-:Y:S01]  /*07c0*/  IMAD R28, R2, 0x32, RZ ;  /* 0x00000032021c7824 */ /* 0x000fe200078e02ff */
[-C--:B------:R-:W-:Y:S01]  /*07d0*/  IADD3 R124, P1, PT, R20, R103.reuse, RZ ;  /* 0x00000067147c7210 */ /* 0x080fe20007f3e0ff */
[----:B------:R-:W-:Y:S01]  /*07e0*/  IMAD R64, R2, 0x24, RZ ;  /* 0x0000002402407824 */ /* 0x000fe200078e02ff */
[----:B------:R-:W-:Y:S01]  /*07f0*/  IADD3 RZ, P4, PT, R22, R103, RZ ;  /* 0x0000006716ff7210 */ /* 0x000fe20007f9e0ff */
        /* <DEDUP_REMOVED lines=9> */
[-C--:B------:R-:W-:Y:S01]  /*0890*/  LEA.HI.X.SX32 R11, R20, R3.reuse, 0x1, P2 ;  /* 0x00000003140b7211 */ /* 0x080fe200010f0eff */
[----:B------:R-:W-:Y:S01]  /*08a0*/  IMAD R112, R2, 0x72, RZ ;  /* 0x0000007202707824 */ /* 0x000fe200078e02ff */
[----:B------:R-:W-:Y:S01]  /*08b0*/  LEA.HI.X.SX32 R13, R22, R3, 0x1, P0 ;  /* 0x00000003160d7211 */ /* 0x000fe200000f0eff */
[----:B------:R-:W-:Y:S01]  /*08c0*/  IMAD R84, R2, 0x74, RZ ;  /* 0x0000007402547824 */ /* 0x000fe200078e02ff */
[-C--:B------:R-:W-:Y:S01]  /*08d0*/  IADD3 R122, P2, PT, R122, R103.reuse, RZ ;  /* 0x000000677a7a7210 */ /* 0x080fe20007f5e0ff */
[----:B------:R-:W-:Y:S01]  /*08e0*/  IMAD R30, R2, 0x39, RZ ;  /* 0x00000039021e7824 */ /* 0x000fe200078e02ff */
[----:B------:R-:W-:Y:S01]  /*08f0*/  IADD3 R104, P0, PT, R104, R103, RZ ;  /* 0x0000006768687210 */ /* 0x000fe20007f1e0ff */
[----:B------:R-:W-:Y:S01]  /*0900*/  IMAD R32, R2, 0x5a, RZ ;  /* 0x0000005a02207824 */ /* 0x000fe200078e02ff */
[----:B------:R-:W-:Y:S01]  /*0910*/  LEA.HI.X.SX32 R109, R18, R3, 0x1, P5 ;  /* 0x00000003126d7211 */ /* 0x000fe200028f0eff */
[----:B------:R-:W-:Y:S01]  /*0920*/  IMAD R72, R2, 0x3a, RZ ;  /* 0x0000003a02487824 */ /* 0x000fe200078e02ff */
[----:B------:R-:W-:Y:S01]  /*0930*/  IADD3 R106, P5, PT, R106, R103, RZ ;  /* 0x000000676a6a7210 */ /* 0x000fe20007fbe0ff */
[----:B------:R-:W-:Y:S01]  /*0940*/  IMAD R12, R2, 0x19, RZ ;  /* 0x00000019020c7824 */ /* 0x000fe200078e02ff */
[-C--:B------:R-:W-:Y:S01]  /*0950*/  LEA.HI.X.SX32 R123, R16, R3.reuse, 0x1, P2 ;  /* 0x00000003107b7211 */ /* 0x080fe200010f0eff */
        /* <DEDUP_REMOVED lines=15> */
[----:B------:R-:W-:Y:S01]  /*0a50*/  LEA.HI.X.SX32 R19, R14, R3, 0x1, P5 ;  /* 0x000000030e137211 */ /* 0x000fe200028f0eff */
[----:B------:R-:W-:Y:S01]  /*0a60*/  IMAD R38, R2, 0xb, RZ ;  /* 0x0000000b02267824 */ /* 0x000fe200078e02ff */
[----:B------:R-:W-:Y:S01]  /*0a70*/  IADD3 R20, P5, PT, R24, R103, RZ ;  /* 0x0000006718147210 */ /* 0x000fe20007fbe0ff */
[----:B------:R-:W-:-:S02]  /*0a80*/  IMAD R8, R2, 0x11, RZ ;  /* 0x0000001102087824 */ /* 0x000fc400078e02ff */
        /* <DEDUP_REMOVED lines=26> */
[C---:B------:R-:W-:Y:S01]  /*0c30*/  IMAD R54, R2.reuse, 0x7, RZ ;  /* 0x0000000702367824 */ /* 0x040fe200078e02ff */
[C---:B------:R-:W-:Y:S01]  /*0c40*/  LEA.HI.X.SX32 R115, R2.reuse, R3, 0x1, P3 ;  /* 0x0000000302737211 */ /* 0x040fe200018f0eff */
[----:B------:R-:W-:Y:S01]  /*0c50*/  IMAD R150, R2, 0x68, RZ ;  /* 0x0000006802967824 */ /* 0x000fe200078e02ff */
[-C--:B------:R-:W-:Y:S01]  /*0c60*/  IADD3 RZ, P3, PT, R34, R103.reuse, RZ ;  /* 0x0000006722ff7210 */ /* 0x080fe20007f7e0ff */
        /* <DEDUP_REMOVED lines=12> */
[----:B------:R-:W0:Y:S01]  /*0d30*/  LDS R140, [UR8] ;  /* 0x00000008ff8c7984 */ /* 0x000e220008000800 */
[----:B------:R-:W-:Y:S01]  /*0d40*/  IADD3 R34, P4, PT, R56, R103, RZ ;  /* 0x0000006738227210 */ /* 0x000fe20007f9e0ff */
[----:B------:R-:W-:Y:S01]  /*0d50*/  IMAD R96, R2, 0x1e, RZ ;  /* 0x0000001e02607824 */ /* 0x000fe200078e02ff */
[----:B------:R-:W-:Y:S01]  /*0d60*/  LEA.HI.X.SX32 R33, R36, R3, 0x1, P5 ;  /* 0x0000000324217211 */ /* 0x000fe200028f0eff */
[----:B------:R-:W-:Y:S01]  /*0d70*/  BAR.SYNC.DEFER_BLOCKING 0x0 ;  /* 0x0000000000007b1d */ /* 0x000fe20000010000 */
[----:B------:R-:W-:-:S02]  /*0d80*/  IADD3 R36, P5, PT, R8, R103, RZ ;  /* 0x0000006708247210 */ /* 0x000fc40007fbe0ff */
[----:B------:R-:W-:Y:S02]  /*0d90*/  LEA.HI.X.SX32 R35, R38, R3, 0x1, P4 ;  /* 0x0000000326237211 */ /* 0x000fe400020f0eff */
        /* <DEDUP_REMOVED lines=27> */
[----:B------:R-:W1:Y:S01]  /*0f50*/  LDCU.64 UR4, c[0x0][0x3b0] ;  /* 0x00007600ff0477ac */ /* 0x000e620008000a00 */
[----:B------:R-:W-:-:S02]  /*0f60*/  IADD3 R52, P5, PT, R66, R103, RZ ;  /* 0x0000006742347210 */ /* 0x000fc40007fbe0ff */
[----:B------:R-:W-:Y:S02]  /*0f70*/  SHF.L.U32 R62, R2, 0x2, RZ ;  /* 0x00000002023e7819 */ /* 0x000fe400000006ff */
[-C--:B------:R-:W-:Y:S01]  /*0f80*/  LEA.HI.X.SX32 R59, R66, R3.reuse, 0x1, P1 ;  /* 0x00000003423b7211 */ /* 0x080fe200008f0eff */
[----:B------:R-:W-:Y:S01]  /*0f90*/  IMAD R10, R2, 0x3e, RZ ;  /* 0x0000003e020a7824 */ /* 0x000fe200078e02ff */
[-C--:B------:R-:W-:Y:S01]  /*0fa0*/  LEA.HI.X.SX32 R51, R54, R3.reuse, 0x1, P4 ;  /* 0x0000000336337211 */ /* 0x080fe200020f0eff */
[----:B------:R-:W-:Y:S01]  /*0fb0*/  IMAD R84, R2, 0x7a, RZ ;  /* 0x0000007a02547824 */ /* 0x000fe200078e02ff */
[----:B------:R-:W-:Y:S01]  /*0fc0*/  LEA.HI.X.SX32 R53, R56, R3, 0x1, P5 ;  /* 0x0000000338357211 */ /* 0x000fe200028f0eff */
[C---:B------:R-:W-:Y:S01]  /*0fd0*/  IMAD R14, R2.reuse, 0x1f, RZ ;  /* 0x0000001f020e7824 */ /* 0x040fe200078e02ff */
[CC--:B------:R-:W-:Y:S01]  /*0fe0*/  LEA R54, P4, R2.reuse, R103.reuse, 0x3 ;  /* 0x0000006702367211 */ /* 0x0c0fe200078818ff */
[----:B------:R-:W-:Y:S01]  /*0ff0*/  IMAD R28, R2, 0x35, RZ ;  /* 0x00000035021c7824 */ /* 0x000fe200078e02ff */
[----:B------:R-:W-:Y:S01]  /*1000*/  IADD3 R56, P5, PT, R146, R103, RZ ;  /* 0x0000006792387210 */ /* 0x000fe20007fbe0ff */
[----:B------:R-:W-:Y:S01]  /*1010*/  IMAD R16, R2, 0x3d, RZ ;  /* 0x0000003d02107824 */ /* 0x000fe200078e02ff */
[-C--:B------:R-:W-:Y:S01]  /*1020*/  LEA.HI.X.SX32 R55, R62, R3.reuse, 0x1, P4 ;  /* 0x000000033e377211 */ /* 0x080fe200020f0eff */
[----:B------:R-:W-:Y:S01]  /*1030*/  IMAD R88, R2, 0x4e, RZ ;  /* 0x0000004e02587824 */ /* 0x000fe200078e02ff */
[----:B------:R-:W-:Y:S01]  /*1040*/  LEA.HI.X.SX32 R57, R64, R3, 0x1, P5 ;  /* 0x0000000340397211 */ /* 0x000fe200028f0eff */
[----:B------:R-:W-:Y:S01]  /*1050*/  IMAD R12, R2, 0x27, RZ ;  /* 0x00000027020c7824 */ /* 0x000fe200078e02ff */
[-C--:B------:R-:W-:Y:S01]  /*1060*/  IADD3 R60, P1, PT, R150, R103.reuse, RZ ;  /* 0x00000067963c7210 */ /* 0x080fe20007f3e0ff */
[----:B------:R-:W5:Y:S01]  /*1070*/  LDG.E.U16 R104, desc[UR28][R104.64] ;  /* 0x0000001c68687981 */ /* 0x000f62000c1e1500 */
[----:B------:R-:W-:-:S02]  /*1080*/  IADD3 R62, P4, PT, R154, R103, RZ ;  /* 0x000000679a3e7210 */ /* 0x000fc40007f9e0ff */
[----:B------:R-:W-:Y:S01]  /*1090*/  IADD3 R64, P5, PT, R144, R103, RZ ;  /* 0x0000006790407210 */ /* 0x000fe20007fbe0ff */
[----:B------:R-:W5:Y:S01]  /*10a0*/  LDG.E.U16 R114, desc[UR28][R114.64] ;  /* 0x0000001c72727981 */ /* 0x000f62000c1e1500 */
[-C--:B------:R-:W-:Y:S02]  /*10b0*/  LEA.HI.X.SX32 R61, R142, R3.reuse, 0x1, P1 ;  /* 0x000000038e3d7211 */ /* 0x080fe400008f0eff */
[-C--:B------:R-:W-:Y:S01]  /*10c0*/  LEA.HI.X.SX32 R63, R144, R3.reuse, 0x1, P4 ;  /* 0x00000003903f7211 */ /* 0x080fe200020f0eff */
[----:B------:R-:W5:Y:S01]  /*10d0*/  LDG.E.U16 R112, desc[UR28][R112.64] ;  /* 0x0000001c70707981 */ /* 0x000f62000c1e1500 */
[C---:B------:R-:W-:Y:S02]  /*10e0*/  LEA.HI.X.SX32 R65, R96.reuse, R3, 0x1, P5 ;  /* 0x0000000360417211 */ /* 0x040fe400028f0eff */
[-C--:B------:R-:W-:Y:S01]  /*10f0*/  IADD3 R66, P1, PT, R96, R103.reuse, RZ ;  /* 0x0000006760427210 */ /* 0x080fe20007f3e0ff */
[----:B------:R-:W5:Y:S01]  /*1100*/  LDG.E.U16 R110, desc[UR28][R110.64] ;  /* 0x0000001c6e6e7981 */ /* 0x000f62000c1e1500 */
[----:B------:R-:W-:-:S02]  /*1110*/  IADD3 R70, P4, PT, R70, R103, RZ ;  /* 0x0000006746467210 */ /* 0x000fc40007f9e0ff */
[----:B------:R-:W-:Y:S01]  /*1120*/  IADD3 R72, P5, PT, R72, R103, RZ ;  /* 0x0000006748487210 */ /* 0x000fe20007fbe0ff */
[----:B------:R-:W5:Y:S01]  /*1130*/  LDG.E.U16 R108, desc[UR28][R108.64] ;  /* 0x0000001c6c6c7981 */ /* 0x000f62000c1e1500 */
[----:B------:R-:W-:Y:S02]  /*1140*/  LEA.HI.X.SX32 R95, R94, R3, 0x1, P2 ;  /* 0x000000035e5f7211 */ /* 0x000fe400010f0eff */
[----:B------:R-:W-:Y:S01]  /*1150*/  IADD3 R96, P2, PT, R10, R103, RZ ;  /* 0x000000670a607210 */ /* 0x000fe20007f5e0ff */
[----:B------:R-:W-:Y:S01]  /*1160*/  IMAD R92, R2, 0x6c, RZ ;  /* 0x0000006c025c7824 */ /* 0x000fe200078e02ff */
[-C--:B------:R-:W-:Y:S01]  /*1170*/  LEA.HI.X.SX32 R67, R74, R3.reuse, 0x1, P1 ;  /* 0x000000034a437211 */ /* 0x080fe200008f0eff */
[----:B------:R-:W-:Y:S01]  /*1180*/  IMAD R98, R2, 0x6e, RZ ;  /* 0x0000006e02627824 */ /* 0x000fe200078e02ff */
[-C--:B------:R-:W-:Y:S01]  /*1190*/  LEA.HI.X.SX32 R71, R78, R3.reuse, 0x1, P4 ;  /* 0x000000034e477211 */ /* 0x080fe200020f0eff */
[----:B------:R-:W5:Y:S01]  /*11a0*/  LDG.E.U16 R106, desc[UR28][R106.64] ;  /* 0x0000001c6a6a7981 */ /* 0x000f62000c1e1500 */
[----:B------:R-:W-:-:S02]  /*11b0*/  LEA.HI.X.SX32 R73, R80, R3, 0x1, P5 ;  /* 0x0000000350497211 */ /* 0x000fc400028f0eff */
[----:B------:R-:W-:Y:S01]  /*11c0*/  LEA.HI.X.SX32 R83, R82, R3, 0x1, P0 ;  /* 0x0000000352537211 */ /* 0x000fe200000f0eff */
[----:B------:R-:W5:Y:S01]  /*11d0*/  LDG.E.U16 R30, desc[UR28][R30.64] ;  /* 0x0000001c1e1e7981 */ /* 0x000f62000c1e1500 */
[-C--:B------:R-:W-:Y:S02]  /*11e0*/  IADD3 R74, P1, PT, R148, R103.reuse, RZ ;  /* 0x00000067944a7210 */ /* 0x080fe40007f3e0ff */
[-C--:B------:R-:W-:Y:S01]  /*11f0*/  IADD3 R78, P4, PT, R152, R103.reuse, RZ ;  /* 0x00000067984e7210 */ /* 0x080fe20007f9e0ff */
[----:B------:R-:W5:Y:S01]  /*1200*/  LDG.E.U16 R32, desc[UR28][R32.64] ;  /* 0x0000001c20207981 */ /* 0x000f62000c1e1500 */
[-C--:B------:R-:W-:Y:S02]  /*1210*/  IADD3 R80, P5, PT, R90, R103.reuse, RZ ;  /* 0x000000675a507210 */ /* 0x080fe40007fbe0ff */
[----:B------:R-:W-:Y:S01]  /*1220*/  IADD3 R84, P0, PT, R84, R103, RZ ;  /* 0x0000006754547210 */ /* 0x000fe20007f1e0ff */
[----:B------:R-:W5:Y:S01]  /*1230*/  LDG.E.U16 R34, desc[UR28][R34.64] ;  /* 0x0000001c22227981 */ /* 0x000f62000c1e1500 */
[-C--:B------:R-:W-:Y:S01]  /*1240*/  LEA.HI.X.SX32 R97, R14, R3.reuse, 0x1, P2 ;  /* 0x000000030e617211 */ /* 0x080fe200010f0eff */
[----:B------:R-:W-:Y:S01]  /*1250*/  IMAD R14, R2, 0x37, RZ ;  /* 0x00000037020e7824 */ /* 0x000fe200078e02ff */
[-C--:B------:R-:W-:Y:S01]  /*1260*/  LEA.HI.X.SX32 R75, R76, R3.reuse, 0x1, P1 ;  /* 0x000000034c4b7211 */ /* 0x080fe200008f0eff */
[----:B------:R-:W-:Y:S01]  /*1270*/  IMAD R2, R2, 0x3f, RZ ;  /* 0x0000003f02027824 */ /* 0x000fe200078e02ff */
[-C--:B------:R-:W-:Y:S01]  /*1280*/  LEA.HI.X.SX32 R81, R58, R3.reuse, 0x1, P5 ;  /* 0x000000033a517211 */ /* 0x080fe200028f0eff */
[----:B------:R-:W5:Y:S01]  /*1290*/  LDG.E.U16 R36, desc[UR28][R36.64] ;  /* 0x0000001c24247981 */ /* 0x000f62000c1e1500 */
[----:B------:R-:W-:-:S02]  /*12a0*/  LEA.HI.X.SX32 R91, R90, R3, 0x1, P3 ;  /* 0x000000035a5b7211 */ /* 0x000fc400018f0eff */
[-C--:B------:R-:W-:Y:S01]  /*12b0*/  LEA.HI.X.SX32 R79, R28, R3.reuse, 0x1, P4 ;  /* 0x000000031c4f7211 */ /* 0x080fe200020f0eff */
[----:B------:R-:W5:Y:S01]  /*12c0*/  LDG.E.U16 R38, desc[UR28][R38.64] ;  /* 0x0000001c26267981 */ /* 0x000f62000c1e1500 */
[----:B------:R-:W-:Y:S02]  /*12d0*/  LEA.HI.X.SX32 R85, R16, R3, 0x1, P0 ;  /* 0x0000000310557211 */ /* 0x000fe400000f0eff */
[-C--:B------:R-:W-:Y:S01]  /*12e0*/  IADD3 R86, P1, PT, R86, R103.reuse, RZ ;  /* 0x0000006756567210 */ /* 0x080fe20007f3e0ff */
[----:B------:R-:W5:Y:S01]  /*12f0*/  LDG.E.U16 R40, desc[UR28][R40.64] ;  /* 0x0000001c28287981 */ /* 0x000f62000c1e1500 */
[-C--:B------:R-:W-:Y:S02]  /*1300*/  IADD3 R88, P5, PT, R88, R103.reuse, RZ ;  /* 0x0000006758587210 */ /* 0x080fe40007fbe0ff */
[-C--:B------:R-:W-:Y:S01]  /*1310*/  IADD3 R92, P3, PT, R92, R103.reuse, RZ ;  /* 0x000000675c5c7210 */ /* 0x080fe20007f7e0ff */
[----:B------:R-:W5:Y:S01]  /*1320*/  LDG.E.U16 R42, desc[UR28][R42.64] ;  /* 0x0000001c2a2a7981 */ /* 0x000f62000c1e1500 */
[----:B------:R-:W-:-:S02]  /*1330*/  IADD3 R98, P4, PT, R98, R103, RZ ;  /* 0x0000006762627210 */ /* 0x000fc40007f9e0ff */
[-C--:B------:R-:W-:Y:S01]  /*1340*/  IADD3 R100, P0, PT, R100, R103.reuse, RZ ;  /* 0x0000006764647210 */ /* 0x080fe20007f1e0ff */
[----:B------:R-:W5:Y:S01]  /*1350*/  LDG.E.U16 R44, desc[UR28][R44.64] ;  /* 0x0000001c2c2c7981 */ /* 0x000f62000c1e1500 */
[----:B------:R-:W-:Y:S02]  /*1360*/  IADD3 R102, P2, PT, R102, R103, RZ ;  /* 0x0000006766667210 */ /* 0x000fe40007f5e0ff */
[-C--:B------:R-:W-:Y:S01]  /*1370*/  LEA.HI.X.SX32 R87, R8, R3.reuse, 0x1, P1 ;  /* 0x0000000308577211 */ /* 0x080fe200008f0eff */
[----:B------:R-:W5:Y:S01]  /*1380*/  LDG.E.U16 R46, desc[UR28][R46.64] ;  /* 0x0000001c2e2e7981 */ /* 0x000f62000c1e1500 */
[-C--:B------:R-:W-:Y:S02]  /*1390*/  LEA.HI.X.SX32 R89, R12, R3.reuse, 0x1, P5 ;  /* 0x000000030c597211 */ /* 0x080fe400028f0eff */
[-C--:B------:R-:W-:Y:S01]  /*13a0*/  LEA.HI.X.SX32 R93, R6, R3.reuse, 0x1, P3 ;  /* 0x00000003065d7211 */ /* 0x080fe200018f0eff */
[----:B------:R-:W5:Y:S01]  /*13b0*/  LDG.E.U16 R50, desc[UR28][R50.64] ;  /* 0x0000001c32327981 */ /* 0x000f62000c1e1500 */
[----:B------:R-:W-:-:S02]  /*13c0*/  LEA.HI.X.SX32 R99, R14, R3, 0x1, P4 ;  /* 0x000000030e637211 */ /* 0x000fc400020f0eff */
[-C--:B------:R-:W-:Y:S01]  /*13d0*/  LEA.HI.X.SX32 R101, R10, R3.reuse, 0x1, P0 ;  /* 0x000000030a657211 */ /* 0x080fe200000f0eff */
[----:B------:R-:W5:Y:S01]  /*13e0*/  LDG.E.U16 R48, desc[UR28][R48.64] ;  /* 0x0000001c30307981 */ /* 0x000f62000c1e1500 */
[----:B------:R-:W-:Y:S01]  /*13f0*/  LEA.HI.X.SX32 R103, R2, R3, 0x1, P2 ;  /* 0x0000000302677211 */ /* 0x000fe200010f0eff */
[----:B------:R-:W2:Y:S02]  /*1400*/  LDC R14, c[0x0][0x3b8] ;  /* 0x0000ee00ff0e7b82 */ /* 0x000ea40000000800 */
[----:B------:R-:W5:Y:S04]  /*1410*/  LDG.E.U16 R52, desc[UR28][R52.64] ;  /* 0x0000001c34347981 */ /* 0x000f68000c1e1500 */
        /* <DEDUP_REMOVED lines=17> */
[----:B------:R3:W5:Y:S01]  /*1530*/  LDG.E.U16 R20, desc[UR28][R20.64] ;  /* 0x0000001c14147981 */ /* 0x000762000c1e1500 */
[----:B-1----:R-:W-:Y:S01]  /*1540*/  UIMAD UR4, UR9, UR4, URZ ;  /* 0x00000004090472a4 */ /* 0x002fe2000f8e02ff */
[----:B------:R-:W-:Y:S01]  /*1550*/  IMAD R10, R68, UR5, RZ ;  /* 0x00000005440a7c24 */ /* 0x000fe2000f8e02ff */
[----:B------:R-:W1:Y:S01]  /*1560*/  LDCU UR5, c[0x0][0x3c8] ;  /* 0x00007900ff0577ac */ /* 0x000e620008000800 */
[----:B------:R-:W5:Y:S04]  /*1570*/  LDG.E.U16 R18, desc[UR28][R18.64] ;  /* 0x0000001c12127981 */ /* 0x000f68000c1e1500 */
[----:B------:R-:W5:Y:S01]  /*1580*/  LDG.E.U16 R26, desc[UR28][R26.64] ;  /* 0x0000001c1a1a7981 */ /* 0x000f62000c1e1500 */
[----:B---3--:R-:W3:Y:S01]  /*1590*/  LDC R21, c[0x0][0x380] ;  /* 0x0000e000ff157b82 */ /* 0x008ee20000000800 */
[----:B------:R-:W-:-:S02]  /*15a0*/  USHF.L.U32 UR4, UR4, 0x1, URZ ;  /* 0x0000000104047899 */ /* 0x000fc400080006ff */
[----:B------:R-:W5:Y:S04]  /*15b0*/  LDG.E.U16 R148, desc[UR28][R116.64] ;  /* 0x0000001c74947981 */ /* 0x000f68000c1e1500 */
[----:B------:R4:W5:Y:S01]  /*15c0*/  LDG.E.U16 R19, desc[UR28][R62.64] ;  /* 0x0000001c3e137981 */ /* 0x000962000c1e1500 */
[----:B------:R-:W-:-:S03]  /*15d0*/  IMAD.SHL.U32 R10, R10, 0x2, RZ ;  /* 0x000000020a0a7824 */ /* 0x000fc600078e00ff */
[----:B------:R-:W5:Y:S04]  /*15e0*/  LDG.E.U16 R147, desc[UR28][R118.64] ;  /* 0x0000001c76937981 */ /* 0x000f68000c1e1500 */
[----:B------:R-:W5:Y:S01]  /*15f0*/  LDG.E.U16 R22, desc[UR28][R22.64] ;  /* 0x0000001c16167981 */ /* 0x000f62000c1e1500 */
[----:B----4-:R-:W4:Y:S01]  /*1600*/  LDC.64 R62, c[0x0][0x3c0] ;  /* 0x0000f000ff3e7b82 */ /* 0x010f220000000a00 */
[----:B------:R-:W-:Y:S02]  /*1610*/  SHF.R.U32.HI R27, RZ, 0x6, R0 ;  /* 0x00000006ff1b7819 */ /* 0x000fe40000011600 */
[----:B------:R-:W5:Y:S04]  /*1620*/  LDG.E.U16 R146, desc[UR28][R120.64] ;  /* 0x0000001c78927981 */ /* 0x000f68000c1e1500 */
[----:B------:R-:W5:Y:S01]  /*1630*/  LDG.E.U16 R24, desc[UR28][R24.64] ;  /* 0x0000001c18187981 */ /* 0x000f62000c1e1500 */
[----:B---3--:R-:W-:-:S03]  /*1640*/  IADD3 R21, PT, PT, R10, UR4, R21 ;  /* 0x000000040a157c10 */ /* 0x008fc6000fffe015 */
[----:B------:R-:W5:Y:S02]  /*1650*/  LDG.E.U16 R76, desc[UR28][R122.64] ;  /* 0x0000001c7a4c7981 */ /* 0x000f64000c1e1500 */
[--C-:B--2---:R-:W-:Y:S01]  /*1660*/  IMAD R10, R14, 0x50, R21.reuse ;  /* 0x000000500e0a7824 */ /* 0x104fe200078e0215 */
[----:B0-----:R-:W-:Y:S01]  /*1670*/  R2UR UR10, R140 ;  /* 0x000000008c0a72ca */ /* 0x001fe200000e0000 */
[C-C-:B------:R-:W-:Y:S01]  /*1680*/  IMAD R12, R14.reuse, 0x52, R21.reuse ;  /* 0x000000520e0c7824 */ /* 0x140fe200078e0215 */
[----:B------:R-:W5:Y:S01]  /*1690*/  LDG.E.U16 R4, desc[UR28][R4.64] ;  /* 0x0000001c04047981 */ /* 0x000f62000c1e1500 */
[C-C-:B------:R-:W-:Y:S02]  /*16a0*/  IMAD R16, R14.reuse, 0x54, R21.reuse ;  /* 0x000000540e107824 */ /* 0x140fe400078e0215 */
[C-C-:B------:R-:W-:Y:S01]  /*16b0*/  IMAD R28, R14.reuse, 0x56, R21.reuse ;  /* 0x000000560e1c7824 */ /* 0x140fe200078e0215 */
[----:B------:R-:W5:Y:S01]  /*16c0*/  LDG.E.U16 R23, desc[UR28][R12.64] ;  /* 0x0000001c0c177981 */ /* 0x000f62000c1e1500 */
[----:B------:R-:W-:-:S02]  /*16d0*/  IMAD R58, R14, 0x58, R21 ;  /* 0x000000580e3a7824 */ /* 0x000fc400078e0215 */
[C-C-:B------:R-:W-:Y:S01]  /*16e0*/  IMAD R82, R14.reuse, 0x5a, R21.reuse ;  /* 0x0000005a0e527824 */ /* 0x140fe200078e0215 */
[----:B------:R-:W5:Y:S01]  /*16f0*/  LDG.E.U16 R17, desc[UR28][R16.64] ;  /* 0x0000001c10117981 */ /* 0x000f62000c1e1500 */
[C-C-:B------:R-:W-:Y:S02]  /*1700*/  IMAD R90, R14.reuse, 0x5c, R21.reuse ;  /* 0x0000005c0e5a7824 */ /* 0x140fe400078e0215 */
[C-C-:B------:R-:W-:Y:S01]  /*1710*/  IMAD R94, R14.reuse, 0x5e, R21.reuse ;  /* 0x0000005e0e5e7824 */ /* 0x140fe200078e0215 */
[----:B------:R-:W5:Y:S01]  /*1720*/  LDG.E.U16 R29, desc[UR28][R28.64] ;  /* 0x0000001c1c1d7981 */ /* 0x000f62000c1e1500 */
[----:B------:R-:W-:-:S03]  /*1730*/  IMAD R14, R14, 0x60, R21 ;  /* 0x000000600e0e7824 */ /* 0x000fc600078e0215 */
[----:B------:R0:W5:Y:S04]  /*1740*/  LDG.E.U16 R21, desc[UR28][R10.64] ;  /* 0x0000001c0a157981 */ /* 0x000168000c1e1500 */
[----:B------:R2:W5:Y:S04]  /*1750*/  LDG.E.U16 R59, desc[UR28][R58.64] ;  /* 0x0000001c3a3b7981 */ /* 0x000568000c1e1500 */
[----:B------:R3:W5:Y:S01]  /*1760*/  LDG.E.U16 R83, desc[UR28][R82.64] ;  /* 0x0000001c52537981 */ /* 0x000762000c1e1500 */
[----:B0-----:R-:W-:-:S03]  /*1770*/  SGXT.U32 R10, R27, 0x1 ;  /* 0x000000011b0a781a */ /* 0x001fc60000000000 */
[----:B------:R0:W5:Y:S02]  /*1780*/  LDG.E.U16 R91, desc[UR28][R90.64] ;  /* 0x0000001c5a5b7981 */ /* 0x000164000c1e1500 */
[----:B----4-:R-:W-:Y:S02]  /*1790*/  IMAD R10, R10, R63, RZ ;  /* 0x0000003f0a0a7224 */ /* 0x010fe400078e02ff */
[----:B------:R4:W5:Y:S03]  /*17a0*/  LDG.E.U16 R95, desc[UR28][R94.64] ;  /* 0x0000001c5e5f7981 */ /* 0x000966000c1e1500 */
[C---:B------:R-:W-:Y:S01]  /*17b0*/  LEA R116, R63.reuse, R10, 0x1 ;  /* 0x0000000a3f747211 */ /* 0x040fe200078e08ff */
[----:B------:R1:W5:Y:S01]  /*17c0*/  LDG.E.U16 R25, desc[UR28][R14.64] ;  /* 0x0000001c0e197981 */ /* 0x000362000c1e1500 */
[----:B------:R-:W1:Y:S03]  /*17d0*/  LDC.64 R10, c[0x0][0x388] ;  /* 0x0000e200ff0a7b82 */ /* 0x000e660000000a00 */
[C---:B------:R-:W-:Y:S01]  /*17e0*/  IMAD R16, R63.reuse, 0x2, R116 ;  /* 0x000000023f107824 */ /* 0x040fe200078e0274 */
[----:B------:R0:W5:Y:S04]  /*17f0*/  LDG.E.U16 R3, desc[UR28][R138.64] ;  /* 0x0000001c8a037981 */ /* 0x000168000c1e1500 */
[C---:B------:R-:W-:Y:S01]  /*1800*/  LEA R28, R63.reuse, R16, 0x1 ;  /* 0x000000103f1c7211 */ /* 0x040fe200078e08ff */
[----:B------:R-:W-:Y:S01]  /*1810*/  IMAD R62, R62, UR9, RZ ;  /* 0x000000093e3e7c24 */ /* 0x000fe2000f8e02ff */
[----:B------:R0:W5:Y:S03]  /*1820*/  LDG.E.U16 R5, desc[UR28][R134.64] ;  /* 0x0000001c86057981 */ /* 0x000166000c1e1500 */
[C---:B--2---:R-:W-:Y:S01]  /*1830*/  IMAD R58, R63.reuse, 0x2, R28 ;  /* 0x000000023f3a7824 */ /* 0x044fe200078e021c */
[----:B------:R2:W5:Y:S04]  /*1840*/  LDG.E.U16 R2, desc[UR28][R136.64] ;  /* 0x0000001c88027981 */ /* 0x000568000c1e1500 */
[C---:B---3--:R-:W-:Y:S01]  /*1850*/  LEA R82, R63.reuse, R58, 0x1 ;  /* 0x0000003a3f527211 */ /* 0x048fe200078e08ff */
[----:B------:R3:W5:Y:S04]  /*1860*/  LDG.E.U16 R6, desc[UR28][R132.64] ;  /* 0x0000001c84067981 */ /* 0x000768000c1e1500 */
[C---:B0-----:R-:W-:Y:S01]  /*1870*/  IMAD R90, R63.reuse, 0x2, R82 ;  /* 0x000000023f5a7824 */ /* 0x041fe200078e0252 */
[C---:B------:R-:W-:Y:S01]  /*1880*/  ISETP.GE.U32.AND P6, PT, R0.reuse, 0x20, PT ;  /* 0x000000200000780c */ /* 0x040fe20003fc6070 */
[----:B------:R-:W5:Y:S03]  /*1890*/  LDG.E.U16 R8, desc[UR28][R130.64] ;  /* 0x0000001c82087981 */ /* 0x000f66000c1e1500 */
[C---:B----4-:R-:W-:Y:S01]  /*18a0*/  LEA R94, R63.reuse, R90, 0x1 ;  /* 0x0000005a3f5e7211 */ /* 0x050fe200078e08ff */
[----:B------:R-:W5:Y:S04]  /*18b0*/  LDG.E.U16 R9, desc[UR28][R126.64] ;  /* 0x0000001c7e097981 */ /* 0x000f68000c1e1500 */
[C---:B------:R-:W-:Y:S01]  /*18c0*/  IMAD R118, R63.reuse, 0x2, R94 ;  /* 0x000000023f767824 */ /* 0x040fe200078e025e */
[----:B------:R-:W-:Y:S01]  /*18d0*/  LOP3.LUT R12, R0, 0x3f, RZ, 0xc0, !PT ;  /* 0x0000003f000c7812 */ /* 0x000fe200078ec0ff */
[----:B------:R0:W5:Y:S03]  /*18e0*/  LDG.E.U16 R70, desc[UR28][R70.64] ;  /* 0x0000001c46467981 */ /* 0x000166000c1e1500 */
[C---:B------:R-:W-:Y:S01]  /*18f0*/  LEA R120, R63.reuse, R118, 0x1 ;  /* 0x000000763f787211 */ /* 0x040fe200078e08ff */
[----:B-1----:R-:W-:Y:S01]  /*1900*/  IMAD R14, R12, UR5, RZ ;  /* 0x000000050c0e7c24 */ /* 0x002fe2000f8e02ff */
[----:B------:R1:W5:Y:S03]  /*1910*/  LDG.E.U16 R7, desc[UR28][R128.64] ;  /* 0x0000001c80077981 */ /* 0x000366000c1e1500 */
[C---:B------:R-:W-:Y:S01]  /*1920*/  IMAD R122, R63.reuse, 0x2, R120 ;  /* 0x000000023f7a7824 */ /* 0x040fe200078e0278 */
[----:B------:R-:W-:Y:S01]  /*1930*/  SHF.L.U32 R15, R14, 0x1, RZ ;  /* 0x000000010e0f7819 */ /* 0x000fe200000006ff */
[----:B------:R-:W-:Y:S01]  /*1940*/  IMAD.SHL.U32 R13, R62, 0x2, RZ ;  /* 0x000000023e0d7824 */ /* 0x000fe200078e00ff */
[----:B------:R4:W5:Y:S02]  /*1950*/  LDG.E.U16 R69, desc[UR28][R124.64] ;  /* 0x0000001c7c457981 */ /* 0x000964000c1e1500 */
[----:B------:R-:W-:Y:S01]  /*1960*/  LEA R150, R63, R122, 0x1 ;  /* 0x0000007a3f967211 */ /* 0x000fe200078e08ff */
[----:B------:R-:W-:Y:S01]  /*1970*/  IMAD.HI R14, R14, 0x2, RZ ;  /* 0x000000020e0e7827 */ /* 0x000fe200078e02ff */
[----:B------:R-:W-:-:S03]  /*1980*/  IADD3 R13, P0, P1, R15, R10, R13 ;  /* 0x0000000a0f0d7210 */ /* 0x000fc6000791e00d */
[----:B------:R-:W-:Y:S01]  /*1990*/  IMAD.HI R62, R62, 0x2, RZ ;  /* 0x000000023e3e7827 */ /* 0x000fe200078e02ff */
[----:B------:R-:W-:-:S03]  /*19a0*/  LEA R140, P2, R28, R13, 0x1 ;  /* 0x0000000d1c8c7211 */ /* 0x000fc600078408ff */
[C---:B------:R-:W-:Y:S01]  /*19b0*/  IMAD R152, R63.reuse, 0x2, R150 ;  /* 0x000000023f987824 */ /* 0x040fe200078e0296 */
[----:B------:R-:W-:Y:S02]  /*19c0*/  IADD3.X R11, PT, PT, R14, R11, R62, P0, P1 ;  /* 0x0000000b0e0b7210 */ /* 0x000fe400007e243e */
[-C--:B------:R-:W-:Y:S02]  /*19d0*/  LEA R144, P0, R116, R13.reuse, 0x1 ;  /* 0x0000000d74907211 */ /* 0x080fe400078008ff */
[----:B------:R-:W-:Y:S02]  /*19e0*/  LEA R142, P1, R16, R13, 0x1 ;  /* 0x0000000d108e7211 */ /* 0x000fe400078208ff */
[----:B------:R-:W-:Y:S02]  /*19f0*/  LEA R154, R63, R152, 0x1 ;  /* 0x000000983f9a7211 */ /* 0x000fe400078e08ff */
[-C--:B------:R-:W-:Y:S02]  /*1a00*/  LEA.HI.X.SX32 R145, R116, R11.reuse, 0x1, P0 ;  /* 0x0000000b74917211 */ /* 0x080fe400000f0eff */
[----:B------:R-:W-:-:S02]  /*1a10*/  LEA.HI.X.SX32 R141, R28, R11, 0x1, P2 ;  /* 0x0000000b1c8d7211 */ /* 0x000fc400010f0eff */
[----:B------:R-:W-:Y:S02]  /*1a20*/  LEA.HI.X.SX32 R143, R16, R11, 0x1, P1 ;  /* 0x0000000b108f7211 */ /* 0x000fe400008f0eff */
[-C--:B------:R-:W-:Y:S02]  /*1a30*/  LEA R138, P0, R58, R13.reuse, 0x1 ;  /* 0x0000000d3a8a7211 */ /* 0x080fe400078008ff */
[-C--:B------:R-:W-:Y:S01]  /*1a40*/  LEA R134, P2, R90, R13.reuse, 0x1 ;  /* 0x0000000d5a867211 */ /* 0x080fe200078408ff */
[----:B------:R-:W-:Y:S01]  /*1a50*/  IMAD R10, R63, 0x2, R154 ;  /* 0x000000023f0a7824 */ /* 0x000fe200078e029a */
[-C--:B--2---:R-:W-:Y:S02]  /*1a60*/  LEA R136, P1, R82, R13.reuse, 0x1 ;  /* 0x0000000d52887211 */ /* 0x084fe400078208ff */
[----:B---3--:R-:W-:Y:S02]  /*1a70*/  LEA R132, P3, R94, R13, 0x1 ;  /* 0x0000000d5e847211 */ /* 0x008fe400078608ff */
[----:B------:R-:W-:-:S02]  /*1a80*/  LEA.HI.X.SX32 R139, R58, R11, 0x1, P0 ;  /* 0x0000000b3a8b7211 */ /* 0x000fc400000f0eff */
[-C--:B------:R-:W-:Y:S02]  /*1a90*/  LEA.HI.X.SX32 R135, R90, R11.reuse, 0x1, P2 ;  /* 0x0000000b5a877211 */ /* 0x080fe400010f0eff */
[----:B0-----:R-:W-:Y:S02]  /*1aa0*/  LOP3.LUT R71, R0, 0x3f, RZ, 0xc0, !PT ;  /* 0x0000003f00477812 */ /* 0x001fe400078ec0ff */
[-C--:B------:R-:W-:Y:S02]  /*1ab0*/  LEA.HI.X.SX32 R137, R82, R11.reuse, 0x1, P1 ;  /* 0x0000000b52897211 */ /* 0x080fe400008f0eff */
[----:B------:R-:W-:Y:S02]  /*1ac0*/  LEA.HI.X.SX32 R133, R94, R11, 0x1, P3 ;  /* 0x0000000b5e857211 */ /* 0x000fe400018f0eff */
[-C--:B------:R-:W-:Y:S02]  /*1ad0*/  LEA R130, P0, R118, R13.reuse, 0x1 ;  /* 0x0000000d76827211 */ /* 0x080fe400078008ff */
[----:B------:R-:W-:-:S02]  /*1ae0*/  LEA R126, P2, R122, R13, 0x1 ;  /* 0x0000000d7a7e7211 */ /* 0x000fc400078408ff */
[-C--:B-1----:R-:W-:Y:S02]  /*1af0*/  LEA R128, P1, R120, R13.reuse, 0x1 ;  /* 0x0000000d78807211 */ /* 0x082fe400078208ff */
[----:B----4-:R-:W-:Y:S02]  /*1b00*/  LEA R124, P3, R150, R13, 0x1 ;  /* 0x0000000d967c7211 */ /* 0x010fe400078608ff */
[----:B------:R-:W-:Y:S02]  /*1b10*/  LEA R63, R63, R10, 0x1 ;  /* 0x0000000a3f3f7211 */ /* 0x000fe400078e08ff */
[----:B------:R-:W-:Y:S01]  /*1b20*/  SHF.R.U32.HI R27, RZ, 0x5, R0 ;  /* 0x00000005ff1b7819 */ /* 0x000fe20000011600 */
[----:B------:R-:W-:Y:S01]  /*1b30*/  IMAD.SHL.U32 R71, R71, 0x2, RZ ;  /* 0x0000000247477824 */ /* 0x000fe200078e00ff */
[-C--:B------:R-:W-:Y:S02]  /*1b40*/  LEA.HI.X.SX32 R131, R118, R11.reuse, 0x1, P0 ;  /* 0x0000000b76837211 */ /* 0x080fe400000f0eff */
[----:B------:R-:W-:-:S02]  /*1b50*/  LEA.HI.X.SX32 R127, R122, R11, 0x1, P2 ;  /* 0x0000000b7a7f7211 */ /* 0x000fc400010f0eff */
[-C--:B------:R-:W-:Y:S02]  /*1b60*/  LEA.HI.X.SX32 R129, R120, R11.reuse, 0x1, P1 ;  /* 0x0000000b78817211 */ /* 0x080fe400008f0eff */
[----:B------:R-:W-:Y:S02]  /*1b70*/  LEA.HI.X.SX32 R125, R150, R11, 0x1, P3 ;  /* 0x0000000b967d7211 */ /* 0x000fe400018f0eff */
[-C--:B------:R-:W-:Y:S02]  /*1b80*/  LEA R118, P2, R10, R13.reuse, 0x1 ;  /* 0x0000000d0a767211 */ /* 0x080fe400078408ff */
[----:B------:R-:W-:Y:S02]  /*1b90*/  LOP3.LUT R14, R0, 0x40, RZ, 0xc0, !PT ;  /* 0x00000040000e7812 */ /* 0x000fe400078ec0ff */
[-C--:B------:R-:W-:Y:S02]  /*1ba0*/  LEA R122, P0, R152, R13.reuse, 0x1 ;  /* 0x0000000d987a7211 */ /* 0x080fe400078008ff */
[----:B------:R-:W-:-:S02]  /*1bb0*/  LEA R120, P1, R154, R13, 0x1 ;  /* 0x0000000d9a787211 */ /* 0x000fc400078208ff */
[----:B------:R-:W-:Y:S02]  /*1bc0*/  LEA R116, P3, R63, R13, 0x1 ;  /* 0x0000000d3f747211 */ /* 0x000fe400078608ff */
[----:B------:R-:W-:Y:S02]  /*1bd0*/  R2UR UR17, R27 ;  /* 0x000000001b1172ca */ /* 0x000fe400000e0000 */
[-C--:B------:R-:W-:Y:S02]  /*1be0*/  LEA.HI.X.SX32 R119, R10, R11.reuse, 0x1, P2 ;  /* 0x0000000b0a777211 */ /* 0x080fe400010f0eff */
[-C--:B------:R-:W-:Y:S02]  /*1bf0*/  LEA.HI.X.SX32 R123, R152, R11.reuse, 0x1, P0 ;  /* 0x0000000b987b7211 */ /* 0x080fe400000f0eff */
[-C--:B------:R-:W-:Y:S02]  /*1c00*/  LEA.HI.X.SX32 R121, R154, R11.reuse, 0x1, P1 ;  /* 0x0000000b9a797211 */ /* 0x080fe400008f0eff */
[----:B------:R-:W-:-:S02]  /*1c10*/  LEA.HI.X.SX32 R117, R63, R11, 0x1, P3 ;  /* 0x0000000b3f757211 */ /* 0x000fc400018f0eff */
[----:B------:R-:W-:Y:S01]  /*1c20*/  LEA R10, R14, R71, 0x7 ;  /* 0x000000470e0a7211 */ /* 0x000fe200078e38ff */
[----:B------:R-:W-:Y:S06]  /*1c30*/  @P6 BRA `(.L_x_5) ;  /* 0x0000000000186947 */ /* 0x000fec0003800000 */
[----:B------:R-:W-:Y:S01]  /*1c40*/  ELECT P0, URZ, PT ;  /* 0x0000000000ff782f */ /* 0x000fe20003800000 */
[----:B------:R-:W-:Y:S01]  /*1c50*/  IMAD.MOV.U32 R11, RZ, RZ, 0x1 ;  /* 0x00000001ff0b7424 */ /* 0x000fe200078e00ff */
[----:B------:R-:W-:Y:S01]  /*1c60*/  UMOV UR4, 0x40 ;  /* 0x0000004000047882 */ /* 0x000fe20000000000 */
[----:B------:R-:W-:Y:S01]  /*1c70*/  UVIRTCOUNT.DEALLOC.SMPOOL 0x80 ;  /* 0x000000800000784c */ /* 0x000fe20000000000 */
[----:B------:R-:W-:-:S09]  /*1c80*/  ULEA UR4, UR11, UR4, 0x18 ;  /* 0x000000040b047291 */ /* 0x000fd2000f8ec0ff */
[----:B------:R0:W-:Y:S03]  /*1c90*/  @P0 STS.U8 [UR4], R11 ;  /* 0x0000000bff000988 */ /* 0x0001e60008000004 */
.L_x_5:
[----:B-----5:R1:W-:Y:S01]  /*1ca0*/  STS.U16 [R10+UR8+0x400], R3 ;  /* 0x000400030a007988 */ /* 0x0203e20008000408 */
[----:B0-----:R-:W-:Y:S01]  /*1cb0*/  LOP3.LUT R11, R10, 0x10, RZ, 0x3c, !PT ;  /* 0x000000100a0b7812 */ /* 0x001fe200078e3cff */
[----:B------:R-:W0:Y:S01]  /*1cc0*/  LDCU.64 UR6, c[0x0][0x388] ;  /* 0x00007100ff0677ac */ /* 0x000e220008000a00 */
[----:B------:R-:W-:Y:S01]  /*1cd0*/  IMAD R12, R12, UR5, RZ ;  /* 0x000000050c0c7c24 */ /* 0x000fe2000f8e02ff */
[----:B------:R-:W-:Y:S01]  /*1ce0*/  STS.U16 [R10+UR8], R4 ;  /* 0x000000040a007988 */ /* 0x000fe20008000408 */
[----:B------:R-:W-:Y:S01]  /*1cf0*/  PRMT R16, RZ, 0x7610, R16 ;  /* 0x00007610ff107816 */ /* 0x000fe20000000010 */
[----:B------:R-:W-:Y:S01]  /*1d00*/  USHF.L.U32 UR4, UR17, 0x15, URZ ;  /* 0x0000001511047899 */ /* 0x000fe200080006ff */
[----:B------:R-:W-:Y:S01]  /*1d10*/  PRMT R15, RZ, 0x7610, R15 ;  /* 0x00007610ff0f7816 */ /* 0x000fe2000000000f */
[----:B------:R-:W-:Y:S01]  /*1d20*/  STS.U16 [R10+UR8+0x800], R2 ;  /* 0x000800020a007988 */ /* 0x000fe20008000408 */
[----:B------:R-:W-:Y:S01]  /*1d30*/  PRMT R14, RZ, 0x7610, R14 ;  /* 0x00007610ff0e7816 */ /* 0x000fe2000000000e */
[----:B------:R-:W-:Y:S01]  /*1d40*/  ULOP3.LUT UR4, UR4, 0x600000, URZ, 0xc0, !UPT ;  /* 0x0060000004047892 */ /* 0x000fe2000f8ec0ff */
[C---:B-1----:R-:W-:Y:S01]  /*1d50*/  LOP3.LUT R3, R10.reuse, 0x20, RZ, 0x3c, !PT ;  /* 0x000000200a037812 */ /* 0x042fe200078e3cff */
[----:B------:R1:W-:Y:S01]  /*1d60*/  STS.U16 [R10+UR8+0x1000], R5 ;  /* 0x001000050a007988 */ /* 0x0003e20008000408 */
[----:B------:R-:W-:Y:S01]  /*1d70*/  PRMT R13, RZ, 0x7610, R13 ;  /* 0x00007610ff0d7816 */ /* 0x000fe2000000000d */
[----:B------:R-:W-:Y:S01]  /*1d80*/  UIADD3 UR11, UPT, UPT, UR10, UR4, URZ ;  /* 0x000000040a0b7290 */ /* 0x000fe2000fffe0ff */
[----:B------:R-:W2:Y:S01]  /*1d90*/  LDC R45, c[0x0][0x3d8] ;  /* 0x0000f600ff2d7b82 */ /* 0x000ea20000000800 */
[----:B------:R3:W-:Y:S04]  /*1da0*/  STS.U16 [R10+UR8+0x1c00], R6 ;  /* 0x001c00060a007988 */ /* 0x0007e80008000408 */
[----:B------:R4:W-:Y:S01]  /*1db0*/  STS.U16 [R10+UR8+0xc00], R8 ;  /* 0x000c00080a007988 */ /* 0x0009e20008000408 */
[----:B-1----:R-:W-:-:S03]  /*1dc0*/  LOP3.LUT R5, R10, 0x30, RZ, 0x3c, !PT ;  /* 0x000000300a057812 */ /* 0x002fc600078e3cff */
[----:B------:R1:W-:Y:S01]  /*1dd0*/  STS.U16 [R10+UR8+0x1400], R21 ;  /* 0x001400150a007988 */ /* 0x0003e20008000408 */
[----:B---3--:R-:W-:-:S03]  /*1de0*/  SHF.R.U32.HI R6, RZ, 0x6, R0 ;  /* 0x00000006ff067819 */ /* 0x008fc60000011600 */
[----:B------:R-:W-:Y:S01]  /*1df0*/  STS.U16 [R10+UR8+0x1800], R25 ;  /* 0x001800190a007988 */ /* 0x000fe20008000408 */
[----:B------:R-:W-:-:S03]  /*1e00*/  SGXT.U32 R6, R6, 0x1 ;  /* 0x000000010606781a */ /* 0x000fc60000000000 */
[----:B------:R-:W-:Y:S01]  /*1e10*/  STS.U16 [R11+UR8+0x1480], R23 ;  /* 0x001480170b007988 */ /* 0x000fe20008000408 */
[----:B----4-:R-:W-:Y:S02]  /*1e20*/  PRMT R8, RZ, 0x7610, R8 ;  /* 0x00007610ff087816 */ /* 0x010fe40000000008 */
[----:B-1----:R-:W-:Y:S01]  /*1e30*/  PRMT R21, RZ, 0x7610, R21 ;  /* 0x00007610ff157816 */ /* 0x002fe20000000015 */
[----:B------:R-:W-:Y:S04]  /*1e40*/  STS.U16 [R11+UR8+0x1080], R76 ;  /* 0x0010804c0b007988 */ /* 0x000fe80008000408 */
[----:B------:R-:W-:Y:S04]  /*1e50*/  STS.U16 [R11+UR8+0x1880], R104 ;  /* 0x001880680b007988 */ /* 0x000fe80008000408 */
[----:B------:R-:W-:Y:S04]  /*1e60*/  STS.U16 [R11+UR8+0x480], R146 ;  /* 0x000480920b007988 */ /* 0x000fe80008000408 */
[----:B------:R-:W-:Y:S04]  /*1e70*/  STS.U16 [R11+UR8+0x880], R147 ;  /* 0x000880930b007988 */ /* 0x000fe80008000408 */
[----:B------:R-:W-:Y:S04]  /*1e80*/  STS.U16 [R11+UR8+0xc80], R148 ;  /* 0x000c80940b007988 */ /* 0x000fe80008000408 */
[----:B------:R-:W-:Y:S04]  /*1e90*/  STS.U16 [R11+UR8+0x80], R114 ;  /* 0x000080720b007988 */ /* 0x000fe80008000408 */
[----:B------:R1:W-:Y:S04]  /*1ea0*/  STS.U16 [R11+UR8+0x1c80], R112 ;  /* 0x001c80700b007988 */ /* 0x0003e80008000408 */
[----:B------:R3:W-:Y:S04]  /*1eb0*/  STS.U16 [R3+UR8+0x500], R9 ;  /* 0x0005000903007988 */ /* 0x0007e80008000408 */
[----:B------:R4:W-:Y:S01]  /*1ec0*/  STS.U16 [R3+UR8+0x1500], R17 ;  /* 0x0015001103007988 */ /* 0x0009e20008000408 */
[----:B-1----:R-:W-:-:S03]  /*1ed0*/  LOP3.LUT R11, R10, 0x50, RZ, 0x3c, !PT ;  /* 0x000000500a0b7812 */ /* 0x002fc600078e3cff */
[----:B------:R-:W-:Y:S01]  /*1ee0*/  STS.U16 [R3+UR8+0x100], R110 ;  /* 0x0001006e03007988 */ /* 0x000fe20008000408 */
[----:B---3--:R-:W-:-:S03]  /*1ef0*/  LOP3.LUT R9, R10, 0x40, RZ, 0x3c, !PT ;  /* 0x000000400a097812 */ /* 0x008fc600078e3cff */
[----:B------:R-:W-:Y:S01]  /*1f00*/  STS.U16 [R3+UR8+0x1100], R108 ;  /* 0x0011006c03007988 */ /* 0x000fe20008000408 */
[----:B----4-:R-:W-:-:S03]  /*1f10*/  PRMT R17, RZ, 0x7610, R17 ;  /* 0x00007610ff117816 */ /* 0x010fc60000000011 */
[----:B------:R-:W-:Y:S04]  /*1f20*/  STS.U16 [R3+UR8+0x1900], R106 ;  /* 0x0019006a03007988 */ /* 0x000fe80008000408 */
[----:B------:R1:W-:Y:S04]  /*1f30*/  STS.U16 [R3+UR8+0x900], R18 ;  /* 0x0009001203007988 */ /* 0x0003e80008000408 */
[----:B------:R-:W-:Y:S04]  /*1f40*/  STS.U16 [R3+UR8+0xd00], R22 ;  /* 0x000d001603007988 */ /* 0x000fe80008000408 */
[----:B------:R3:W-:Y:S01]  /*1f50*/  STS.U16 [R3+UR8+0x1d00], R24 ;  /* 0x001d001803007988 */ /* 0x0007e20008000408 */
[----:B-1----:R-:W-:-:S03]  /*1f60*/  PRMT R18, RZ, 0x7610, R18 ;  /* 0x00007610ff127816 */ /* 0x002fc60000000012 */
[----:B------:R-:W-:Y:S04]  /*1f70*/  STS.U16 [R5+UR8+0x1580], R29 ;  /* 0x0015801d05007988 */ /* 0x000fe80008000408 */
[----:B------:R-:W-:Y:S01]  /*1f80*/  STS.U16 [R5+UR8+0x1180], R26 ;  /* 0x0011801a05007988 */ /* 0x000fe20008000408 */
[----:B---3--:R-:W1:Y:S03]  /*1f90*/  LDC.64 R2, c[0x0][0x3c0] ;  /* 0x0000f000ff027b82 */ /* 0x008e660000000a00 */
[----:B------:R-:W-:Y:S04]  /*1fa0*/  STS.U16 [R5+UR8+0x1980], R30 ;  /* 0x0019801e05007988 */ /* 0x000fe80008000408 */
[----:B------:R-:W-:Y:S04]  /*1fb0*/  STS.U16 [R5+UR8+0x180], R32 ;  /* 0x0001802005007988 */ /* 0x000fe80008000408 */
[----:B------:R-:W-:Y:S04]  /*1fc0*/  STS.U16 [R5+UR8+0x580], R34 ;  /* 0x0005802205007988 */ /* 0x000fe80008000408 */
[----:B------:R-:W-:Y:S04]  /*1fd0*/  STS.U16 [R5+UR8+0x980], R36 ;  /* 0x0009802405007988 */ /* 0x000fe80008000408 */
[----:B------:R-:W-:Y:S04]  /*1fe0*/  STS.U16 [R5+UR8+0xd80], R38 ;  /* 0x000d802605007988 */ /* 0x000fe80008000408 */
[----:B------:R3:W-:Y:S01]  /*1ff0*/  STS.U16 [R5+UR8+0x1d80], R40 ;  /* 0x001d802805007988 */ /* 0x0007e20008000408 */
[----:B-1----:R-:W-:-:S03]  /*2000*/  IMAD R2, R2, UR9, RZ ;  /* 0x0000000902027c24 */ /* 0x002fc6000f8e02ff */
[----:B------:R-:W-:Y:S01]  /*2010*/  STS.U16 [R9+UR8+0xa00], R69 ;  /* 0x000a004509007988 */ /* 0x000fe20008000408 */
[----:B------:R-:W-:-:S03]  /*2020*/  IMAD.SHL.U32 R4, R2, 0x2, RZ ;  /* 0x0000000202047824 */ /* 0x000fc600078e00ff */
[----:B------:R-:W-:Y:S01]  /*2030*/  STS.U16 [R9+UR8+0x600], R44 ;  /* 0x0006002c09007988 */ /* 0x000fe20008000408 */
[----:B------:R-:W-:Y:S01]  /*2040*/  IMAD.HI R2, R2, 0x2, RZ ;  /* 0x0000000202027827 */ /* 0x000fe200078e02ff */
[----:B---3--:R-:W-:Y:S02]  /*2050*/  LOP3.LUT R5, R10, 0x60, RZ, 0x3c, !PT ;  /* 0x000000600a057812 */ /* 0x008fe400078e3cff */
[----:B------:R-:W-:Y:S04]  /*2060*/  STS.U16 [R9+UR8+0xe00], R46 ;  /* 0x000e002e09007988 */ /* 0x000fe80008000408 */
[----:B------:R-:W-:Y:S04]  /*2070*/  STS.U16 [R9+UR8+0x1600], R59 ;  /* 0x0016003b09007988 */ /* 0x000fe80008000408 */
[----:B------:R-:W-:Y:S04]  /*2080*/  STS.U16 [R9+UR8+0x200], R54 ;  /* 0x0002003609007988 */ /* 0x000fe80008000408 */
[----:B------:R-:W-:Y:S04]  /*2090*/  STS.U16 [R9+UR8+0x1200], R56 ;  /* 0x0012003809007988 */ /* 0x000fe80008000408 */
[----:B------:R-:W-:Y:S04]  /*20a0*/  STS.U16 [R9+UR8+0x1a00], R60 ;  /* 0x001a003c09007988 */ /* 0x000fe80008000408 */
[----:B------:R1:W-:Y:S04]  /*20b0*/  STS.U16 [R9+UR8+0x1e00], R19 ;  /* 0x001e001309007988 */ /* 0x0003e80008000408 */
[----:B------:R3:W-:Y:S04]  /*20c0*/  STS.U16 [R11+UR8+0x280], R7 ;  /* 0x000280070b007988 */ /* 0x0007e80008000408 */
[----:B------:R-:W-:Y:S01]  /*20d0*/  STS.U16 [R11+UR8+0x680], R20 ;  /* 0x000680140b007988 */ /* 0x000fe20008000408 */
[----:B-1----:R-:W-:-:S03]  /*20e0*/  SHF.L.U32 R9, R12, 0x1, RZ ;  /* 0x000000010c097819 */ /* 0x002fc600000006ff */
[----:B------:R-:W-:Y:S01]  /*20f0*/  STS.U16 [R11+UR8+0xa80], R70 ;  /* 0x000a80460b007988 */ /* 0x000fe20008000408 */
[----:B------:R-:W-:Y:S02]  /*2100*/  PRMT R19, RZ, 0x7610, R19 ;  /* 0x00007610ff137816 */ /* 0x000fe40000000013 */
[----:B0-----:R-:W-:Y:S01]  /*2110*/  IADD3 R4, P1, P0, R9, UR6, R4 ;  /* 0x0000000609047c10 */ /* 0x001fe2000f83e004 */
[----:B------:R0:W-:Y:S01]  /*2120*/  STS.U16 [R11+UR8+0xe80], R72 ;  /* 0x000e80480b007988 */ /* 0x0001e20008000408 */
[----:B------:R-:W-:Y:S01]  /*2130*/  IMAD.HI R9, R12, 0x2, RZ ;  /* 0x000000020c097827 */ /* 0x000fe200078e02ff */
[----:B---3--:R-:W-:Y:S01]  /*2140*/  LOP3.LUT R7, R10, 0x70, RZ, 0x3c, !PT ;  /* 0x000000700a077812 */ /* 0x008fe200078e3cff */
[----:B------:R-:W-:Y:S01]  /*2150*/  UMOV UR6, 0x1 ;  /* 0x0000000100067882 */ /* 0x000fe20000000000 */
[----:B------:R-:W-:Y:S01]  /*2160*/  STS.U16 [R11+UR8+0x1680], R83 ;  /* 0x001680530b007988 */ /* 0x000fe20008000408 */
[----:B------:R-:W-:Y:S02]  /*2170*/  PRMT R12, RZ, 0x7610, R12 ;  /* 0x00007610ff0c7816 */ /* 0x000fe4000000000c */
[----:B------:R-:W-:Y:S01]  /*2180*/  IADD3.X R2, PT, PT, R9, UR7, R2, P1, P0 ;  /* 0x0000000709027c10 */ /* 0x000fe20008fe0402 */
[----:B------:R-:W-:Y:S01]  /*2190*/  STS.U16 [R11+UR8+0x1280], R74 ;  /* 0x0012804a0b007988 */ /* 0x000fe20008000408 */
[----:B------:R-:W-:-:S02]  /*21a0*/  PRMT R9, RZ, 0x7610, R9 ;  /* 0x00007610ff097816 */ /* 0x000fc40000000009 */
[----:B0-----:R-:W-:Y:S01]  /*21b0*/  IADD3 R72, PT, PT, R77, 0x80, RZ ;  /* 0x000000804d487810 */ /* 0x001fe20007ffe0ff */
[----:B------:R-:W-:Y:S01]  /*21c0*/  STS.U16 [R11+UR8+0x1a80], R78 ;  /* 0x001a804e0b007988 */ /* 0x000fe20008000408 */
[----:B------:R-:W-:Y:S02]  /*21d0*/  PRMT R10, RZ, 0x7610, R10 ;  /* 0x00007610ff0a7816 */ /* 0x000fe4000000000a */
[----:B------:R-:W-:Y:S01]  /*21e0*/  ISETP.GT.AND P1, PT, R72, RZ, PT ;  /* 0x000000ff4800720c */ /* 0x000fe20003f24270 */
[----:B------:R0:W-:Y:S04]  /*21f0*/  STS.U16 [R11+UR8+0x1e80], R84 ;  /* 0x001e80540b007988 */ /* 0x0001e80008000408 */
[----:B------:R1:W-:Y:S04]  /*2200*/  STS.U16 [R5+UR8+0x300], R42 ;  /* 0x0003002a05007988 */ /* 0x0003e80008000408 */
[----:B------:R-:W-:Y:S01]  /*2210*/  STS.U16 [R5+UR8+0x700], R48 ;  /* 0x0007003005007988 */ /* 0x000fe20008000408 */
[----:B0-----:R-:W-:Y:S01]  /*2220*/  IMAD R11, R6, R3, RZ ;  /* 0x00000003060b7224 */ /* 0x001fe200078e02ff */
[----:B------:R-:W-:-:S02]  /*2230*/  PRMT R6, RZ, 0x7610, R6 ;  /* 0x00007610ff067816 */ /* 0x000fc40000000006 */
[----:B------:R-:W-:Y:S01]  /*2240*/  STS.U16 [R5+UR8+0xb00], R52 ;  /* 0x000b003405007988 */ /* 0x000fe20008000408 */
[----:B-1----:R-:W0:Y:S01]  /*2250*/  LDC.64 R42, c[0x0][0x390] ;  /* 0x0000e400ff2a7b82 */ /* 0x002e220000000a00 */
[C---:B------:R-:W-:Y:S02]  /*2260*/  LEA R74, P0, R11.reuse, R4, 0x1 ;  /* 0x000000040b4a7211 */ /* 0x040fe400078008ff */
[----:B------:R-:W-:Y:S01]  /*2270*/  STS.U16 [R5+UR8+0xf00], R64 ;  /* 0x000f004005007988 */ /* 0x000fe20008000408 */
[----:B------:R-:W-:Y:S02]  /*2280*/  PRMT R4, RZ, 0x7610, R4 ;  /* 0x00007610ff047816 */ /* 0x000fe40000000004 */
[----:B------:R-:W-:Y:S01]  /*2290*/  LEA.HI.X.SX32 R75, R11, R2, 0x1, P0 ;  /* 0x000000020b4b7211 */ /* 0x000fe200000f0eff */
[----:B------:R-:W-:Y:S01]  /*22a0*/  STS.U16 [R5+UR8+0x1700], R91 ;  /* 0x0017005b05007988 */ /* 0x000fe20008000408 */
[----:B------:R-:W-:Y:S02]  /*22b0*/  LOP3.LUT P0, RZ, R0, 0x7f, RZ, 0xc0, !PT ;  /* 0x0000007f00ff7812 */ /* 0x000fe4000780c0ff */
[----:B------:R-:W-:Y:S01]  /*22c0*/  PRMT R11, RZ, 0x7610, R11 ;  /* 0x00007610ff0b7816 */ /* 0x000fe2000000000b */
[----:B------:R-:W-:Y:S04]  /*22d0*/  STS.U16 [R5+UR8+0x1300], R86 ;  /* 0x0013005605007988 */ /* 0x000fe80008000408 */
[----:B------:R-:W-:Y:S04]  /*22e0*/  STS.U16 [R5+UR8+0x1b00], R92 ;  /* 0x001b005c05007988 */ /* 0x000fe80008000408 */
[----:B------:R-:W-:Y:S02]  /*22f0*/  STS.U16 [R5+UR8+0x1f00], R100 ;  /* 0x001f006405007988 */ /* 0x000fe40008000408 */
[----:B------:R-:W-:Y:S01]  /*2300*/  VOTEU.ALL UP0, P0 ;  /* 0x0000000000ff7886 */ /* 0x000fe20000000000 */
[----:B------:R-:W-:Y:S01]  /*2310*/  VOTEU.ALL UP1, P0 ;  /* 0x0000000000ff7886 */ /* 0x000fe20000020000 */
[----:B------:R-:W-:Y:S03]  /*2320*/  STS.U16 [R7+UR8+0x380], R50 ;  /* 0x0003803207007988 */ /* 0x000fe60008000408 */
[----:B------:R-:W-:-:S04]  /*2330*/  @!UP0 UIADD3 UR4, UPT, UPT, -UR6, 0x100000, URZ ;  /* 0x0010000006048890 */ /* 0x000fc8000fffe1ff */
[----:B------:R-:W-:Y:S02]  /*2340*/  @!UP0 USHF.L.U32 UR5, UR4, 0xb, URZ ;  /* 0x0000000b04058899 */ /* 0x000fe400080006ff */
[----:B------:R-:W-:Y:S01]  /*2350*/  @!UP0 USHF.L.U32 UR4, UR4, 0x1, URZ ;  /* 0x0000000104048899 */ /* 0x000fe200080006ff */
[----:B------:R-:W-:Y:S04]  /*2360*/  STS.U16 [R7+UR8+0x780], R66 ;  /* 0x0007804207007988 */ /* 0x000fe80008000408 */
[----:B------:R-:W-:Y:S04]  /*2370*/  STS.U16 [R7+UR8+0xb80], R80 ;  /* 0x000b805007007988 */ /* 0x000fe80008000408 */
[----:B------:R-:W-:Y:S04]  /*2380*/  STS.U16 [R7+UR8+0xf80], R96 ;  /* 0x000f806007007988 */ /* 0x000fe80008000408 */
[----:B------:R-:W-:Y:S04]  /*2390*/  STS.U16 [R7+UR8+0x1380], R88 ;  /* 0x0013805807007988 */ /* 0x000fe80008000408 */
[----:B------:R-:W-:Y:S04]  /*23a0*/  STS.U16 [R7+UR8+0x1780], R95 ;  /* 0x0017805f07007988 */ /* 0x000fe80008000408 */
[----:B------:R-:W-:Y:S04]  /*23b0*/  STS.U16 [R7+UR8+0x1b80], R98 ;  /* 0x001b806207007988 */ /* 0x000fe80008000408 */
[----:B------:R1:W-:Y:S01]  /*23c0*/  STS.U16 [R7+UR8+0x1f80], R102 ;  /* 0x001f806607007988 */ /* 0x0003e20008000408 */
[----:B------:R-:W-:Y:S01]  /*23d0*/  STTM.x64 tmem[UR11], RZ ;  /* 0x000000ff000079ed */ /* 0x000fe2000834000b */
[----:B------:R-:W3:Y:S02]  /*23e0*/  FENCE.VIEW.ASYNC.T ;  /* 0x00000000000073c6 */ /* 0x000ee40000000200 */
[----:B---3--:R-:W-:Y:S01]  /*23f0*/  BAR.SYNC.DEFER_BLOCKING 0x0 ;  /* 0x0000000000007b1d */ /* 0x008fe20000010000 */
[----:B-1----:R-:W-:-:S05]  /*2400*/  PRMT R7, RZ, 0x7610, R7 ;  /* 0x00007610ff077816 */ /* 0x002fca0000000007 */
[----:B------:R-:W1:Y:S02]  /*2410*/  FENCE.VIEW.ASYNC.S ;  /* 0x00000000000073c6 */ /* 0x000e640000000000 */
[----:B-1----:R1:W3:Y:S02]  /*2420*/  @!UP1 SYNCS.EXCH.64 URZ, [UR8+0x7000], UR4 ;  /* 0x0070000408ff95b2 */ /* 0x0022e40008000100 */
[----:B---3--:R-:W-:Y:S06]  /*2430*/  BAR.SYNC.DEFER_BLOCKING 0x0 ;  /* 0x0000000000007b1d */ /* 0x008fec0000010000 */
[----:B-1----:R-:W1:Y:S01]  /*2440*/  LDCU UR4, c[0x0][0x3d0] ;  /* 0x00007a00ff0477ac */ /* 0x002e620008000800 */
[----:B------:R-:W3:Y:S01]  /*2450*/  LDCU UR5, c[0x0][0x3d4] ;  /* 0x00007a80ff0577ac */ /* 0x000ee20008000800 */
[----:B------:R-:W4:Y:S04]  /*2460*/  @P1 LDG.E.U16 R4, desc[UR28][R74.64] ;  /* 0x0000001c4a041981 */ /* 0x000f28000c1e1500 */
        /* <DEDUP_REMOVED lines=14> */
[----:B------:R-:W4:Y:S01]  /*2550*/  @P1 LDG.E.U16 R21, desc[UR28][R116.64] ;  /* 0x0000001c74151981 */ /* 0x000f22000c1e1500 */
[----:B------:R-:W-:Y:S01]  /*2560*/  LOP3.LUT R2, R0, 0x1f, RZ, 0xc0, !PT ;  /* 0x0000001f00027812 */ /* 0x000fe200078ec0ff */
[----:B-1----:R-:W-:Y:S01]  /*2570*/  UIMAD UR4, UR9, UR4, URZ ;  /* 0x00000004090472a4 */ /* 0x002fe2000f8e02ff */
[----:B------:R-:W-:Y:S01]  /*2580*/  SHF.R.S32.HI R20, RZ, 0x6, R0 ;  /* 0x00000006ff147819 */ /* 0x000fe20000011400 */
[----:B------:R-:W-:Y:S01]  /*2590*/  VOTEU.ALL UP1, P0 ;  /* 0x0000000000ff7886 */ /* 0x000fe20000020000 */
[----:B------:R-:W-:-:S04]  /*25a0*/  @!UP0 UIADD3 UR12, UPT, UPT, -UR6, 0x100000, URZ ;  /* 0x00100000060c8890 */ /* 0x000fc8000fffe1ff */
[----:B------:R-:W-:Y:S02]  /*25b0*/  @!UP0 USHF.L.U32 UR13, UR12, 0xb, URZ ;  /* 0x0000000b0c0d8899 */ /* 0x000fe400080006ff */
[----:B------:R-:W-:Y:S01]  /*25c0*/  @!UP0 USHF.L.U32 UR12, UR12, 0x1, URZ ;  /* 0x000000010c0c8899 */ /* 0x000fe200080006ff */
[----:B---3--:R-:W-:Y:S01]  /*25d0*/  IMAD R2, R2, UR5, RZ ;  /* 0x0000000502027c24 */ /* 0x008fe2000f8e02ff */
[----:B------:R-:W-:Y:S01]  /*25e0*/  USHF.L.U32 UR7, UR4, 0x1, URZ ;  /* 0x0000000104077899 */ /* 0x000fe200080006ff */
[----:B------:R-:W-:Y:S01]  /*25f0*/  SGXT R20, R20, 0x1 ;  /* 0x000000011414781a */ /* 0x000fe20000000200 */
[----:B------:R-:W-:Y:S01]  /*2600*/  UIMAD.WIDE UR4, UR4, 0x2, URZ ;  /* 0x00000002040478a5 */ /* 0x000fe2000f8e02ff */
[C---:B------:R-:W-:Y:S01]  /*2610*/  IMAD.SHL.U32 R5, R2.reuse, 0x2, RZ ;  /* 0x0000000202057824 */ /* 0x040fe200078e00ff */
[----:B------:R-:W-:Y:S01]  /*2620*/  UIADD3 UR4, UPT, UPT, UR17, 0x1c, URZ ;  /* 0x0000001c11047890 */ /* 0x000fe2000fffe0ff */
[----:B------:R-:W-:Y:S01]  /*2630*/  IMAD.HI R2, R2, 0x2, RZ ;  /* 0x0000000202027827 */ /* 0x000fe200078e02ff */
[----:B------:R-:W-:Y:S01]  /*2640*/  LOP3.LUT R71, R71, 0x90, R20, 0x78, !PT ;  /* 0x0000009047477812 */ /* 0x000fe200078e7814 */
[----:B------:R-:W-:Y:S01]  /*2650*/  UIADD3 UR16, UPT, UPT, UR8, 0x5000, URZ ;  /* 0x0000500008107890 */ /* 0x000fe2000fffe0ff */
[----:B0-----:R-:W-:Y:S01]  /*2660*/  IADD3 R87, P2, P3, R5, UR7, R42 ;  /* 0x0000000705577c10 */ /* 0x001fe2000fb5e02a */
[----:B------:R-:W-:Y:S01]  /*2670*/  UIADD3 UR7, UPT, UPT, UR17, 0x3c, URZ ;  /* 0x0000003c11077890 */ /* 0x000fe2000fffe0ff */
[----:B------:R0:W1:Y:S01]  /*2680*/  @!UP1 SYNCS.EXCH.64 URZ, [UR8+0x7008], UR12 ;  /* 0x0070080c08ff95b2 */ /* 0x0000620008000100 */
[----:B------:R-:W-:Y:S01]  /*2690*/  LOP3.LUT R70, R71, 0x20, RZ, 0x3c, !PT ;  /* 0x0000002047467812 */ /* 0x000fe200078e3cff */
[----:B------:R-:W-:Y:S01]  /*26a0*/  VOTEU.ALL UP1, P0 ;  /* 0x0000000000ff7886 */ /* 0x000fe20000020000 */
[----:B------:R-:W-:-:S02]  /*26b0*/  IADD3.X R43, PT, PT, R2, UR5, R43, P2, P3 ;  /* 0x00000005022b7c10 */ /* 0x000fc400097e642b */
[----:B------:R-:W-:Y:S01]  /*26c0*/  SHF.R.U32.HI R2, RZ, 0x5, R0 ;  /* 0x00000005ff027819 */ /* 0x000fe20000011600 */
[----:B--2---:R-:W-:Y:S01]  /*26d0*/  IMAD R41, R45, UR7, RZ ;  /* 0x000000072d297c24 */ /* 0x004fe2000f8e02ff */
[----:B------:R-:W-:Y:S02]  /*26e0*/  LOP3.LUT R69, R71, 0x40, RZ, 0x3c, !PT ;  /* 0x0000004047457812 */ /* 0x000fe400078e3cff */
[----:B------:R-:W-:Y:S01]  /*26f0*/  ISETP.EQ.U32.AND P2, PT, RZ, UR17, P1 ;  /* 0x00000011ff007c0c */ /* 0x000fe20008f42070 */
[----:B0-----:R-:W0:Y:S01]  /*2700*/  LDCU UR13, c[0x0][0x3a8] ;  /* 0x00007500ff0d77ac */ /* 0x001e220008000800 */
[----:B------:R-:W-:Y:S01]  /*2710*/  UIADD3 UR12, UPT, UPT, UR10, 0x40, URZ ;  /* 0x000000400a0c7890 */ /* 0x000fe2000fffe0ff */
[----:B----4-:R2:W-:Y:S04]  /*2720*/  STS.U16 [R71+UR8+0x4000], R4 ;  /* 0x0040000447007988 */ /* 0x0105e80008000408 */
[----:B------:R3:W-:Y:S04]  /*2730*/  STS.U16 [R71+UR8+0x4400], R8 ;  /* 0x0044000847007988 */ /* 0x0007e80008000408 */
[----:B------:R-:W-:Y:S01]  /*2740*/  STS.U16 [R71+UR8+0x4800], R12 ;  /* 0x0048000c47007988 */ /* 0x000fe20008000408 */
[----:B--2---:R-:W-:-:S03]  /*2750*/  SGXT.U32 R4, R2, 0x2 ;  /* 0x000000020204781a */ /* 0x004fc60000000000 */
[----:B------:R-:W-:Y:S01]  /*2760*/  STS.U16 [R71+UR8+0x4c00], R16 ;  /* 0x004c001047007988 */ /* 0x000fe20008000408 */
[----:B------:R-:W-:Y:S01]  /*2770*/  LOP3.LUT R2, R71, 0x60, RZ, 0x3c, !PT ;  /* 0x0000006047027812 */ /* 0x000fe200078e3cff */
[----:B---3--:R-:W-:Y:S01]  /*2780*/  IMAD R8, R45, UR4, RZ ;  /* 0x000000042d087c24 */ /* 0x008fe2000f8e02ff */
[----:B------:R-:W-:-:S04]  /*2790*/  @!UP0 UIADD3 UR4, UPT, UPT, -UR6, 0x100000, URZ ;  /* 0x0010000006048890 */ /* 0x000fc8000fffe1ff */
[----:B------:R-:W-:Y:S02]  /*27a0*/  @!UP0 USHF.L.U32 UR5, UR4, 0xb, URZ ;  /* 0x0000000b04058899 */ /* 0x000fe400080006ff */
[----:B------:R-:W-:Y:S01]  /*27b0*/  @!UP0 USHF.L.U32 UR4, UR4, 0x1, URZ ;  /* 0x0000000104048899 */ /* 0x000fe200080006ff */
[----:B------:R-:W-:Y:S01]  /*27c0*/  IMAD R4, R4, R45, RZ ;  /* 0x0000002d04047224 */ /* 0x000fe200078e02ff */
[----:B------:R-:W-:Y:S04]  /*27d0*/  STS.U16 [R70+UR8+0x4100], R9 ;  /* 0x0041000946007988 */ /* 0x000fe80008000408 */
[----:B------:R-:W-:Y:S01]  /*27e0*/  LEA R5, R45, R4, 0x2 ;  /* 0x000000042d057211 */ /* 0x000fe200078e10ff */
[----:B------:R-:W-:Y:S01]  /*27f0*/  STS.U16 [R70+UR8+0x4500], R11 ;  /* 0x0045000b46007988 */ /* 0x000fe20008000408 */
[----:B------:R-:W-:-:S02]  /*2800*/  LEA R114, P3, R4, R87, 0x1 ;  /* 0x0000005704727211 */ /* 0x000fc400078608ff */
[C---:B------:R-:W-:Y:S01]  /*2810*/  LEA R112, P4, R5.reuse, R87, 0x1 ;  /* 0x0000005705707211 */ /* 0x040fe200078808ff */
[----:B------:R-:W-:Y:S01]  /*2820*/  STS.U16 [R70+UR8+0x4900], R15 ;  /* 0x0049000f46007988 */ /* 0x000fe20008000408 */
[-C--:B------:R-:W-:Y:S02]  /*2830*/  LEA.HI.X.SX32 R115, R4, R43.reuse, 0x1, P3 ;  /* 0x0000002b04737211 */ /* 0x080fe400018f0eff */
[----:B------:R-:W-:Y:S01]  /*2840*/  LEA.HI.X.SX32 R113, R5, R43, 0x1, P4 ;  /* 0x0000002b05717211 */ /* 0x000fe200020f0eff */
[----:B------:R-:W-:Y:S01]  /*2850*/  STS.U16 [R70+UR8+0x4d00], R19 ;  /* 0x004d001346007988 */ /* 0x000fe20008000408 */
[----:B------:R-:W-:-:S03]  /*2860*/  LEA R100, P3, R8, R87, 0x1 ;  /* 0x0000005708647211 */ /* 0x000fc600078608ff */
[----:B------:R2:W-:Y:S01]  /*2870*/  STS.U16 [R69+UR8+0x4200], R6 ;  /* 0x0042000645007988 */ /* 0x0005e20008000408 */
[----:B------:R-:W-:-:S03]  /*2880*/  LEA.HI.X.SX32 R101, R8, R43, 0x1, P3 ;  /* 0x0000002b08657211 */ /* 0x000fc600018f0eff */
[----:B------:R-:W-:Y:S04]  /*2890*/  STS.U16 [R69+UR8+0x4600], R10 ;  /* 0x0046000a45007988 */ /* 0x000fe80008000408 */
[----:B------:R-:W-:Y:S01]  /*28a0*/  STS.U16 [R69+UR8+0x4a00], R14 ;  /* 0x004a000e45007988 */ /* 0x000fe20008000408 */
[----:B--2---:R-:W-:-:S03]  /*28b0*/  IMAD R6, R45, 0x4, R5 ;  /* 0x000000042d067824 */ /* 0x004fc600078e0205 */
[----:B------:R-:W-:Y:S02]  /*28c0*/  STS.U16 [R69+UR8+0x4e00], R18 ;  /* 0x004e001245007988 */ /* 0x000fe40008000408 */
[C---:B------:R-:W-:Y:S02]  /*28d0*/  LEA R110, P5, R6.reuse, R87, 0x1 ;  /* 0x00000057066e7211 */ /* 0x040fe400078a08ff */
[----:B------:R2:W-:Y:S02]  /*28e0*/  STS.U16 [R2+UR8+0x4300], R7 ;  /* 0x0043000702007988 */ /* 0x0005e40008000408 */
[----:B------:R-:W-:Y:S02]  /*28f0*/  LEA.HI.X.SX32 R111, R6, R43, 0x1, P5 ;  /* 0x0000002b066f7211 */ /* 0x000fe400028f0eff */
[----:B------:R3:W-:Y:S04]  /*2900*/  STS.U16 [R2+UR8+0x4700], R13 ;  /* 0x0047000d02007988 */ /* 0x0007e80008000408 */
[----:B------:R3:W-:Y:S01]  /*2910*/  STS.U16 [R2+UR8+0x4b00], R17 ;  /* 0x004b001102007988 */ /* 0x0007e20008000408 */
[----:B--2---:R-:W-:-:S03]  /*2920*/  LEA R7, R45, R6, 0x2 ;  /* 0x000000062d077211 */ /* 0x004fc600078e10ff */
[----:B------:R3:W-:Y:S01]  /*2930*/  STS.U16 [R2+UR8+0x4f00], R21 ;  /* 0x004f001502007988 */ /* 0x0007e20008000408 */
[----:B------:R-:W-:Y:S01]  /*2940*/  LEA R108, P4, R7, R87, 0x1 ;  /* 0x00000057076c7211 */ /* 0x000fe200078808ff */
[----:B------:R-:W-:Y:S01]  /*2950*/  IMAD R4, R45, 0x4, R7 ;  /* 0x000000042d047824 */ /* 0x000fe200078e0207 */
[----:B-1----:R1:W-:Y:S06]  /*2960*/  MEMBAR.ALL.CTA ;  /* 0x0000000000007992 */ /* 0x0023ec0000008000 */
[----:B-1----:R-:W-:Y:S04]  /*2970*/  FENCE.VIEW.ASYNC.S ;  /* 0x00000000000073c6 */ /* 0x002fe80000000000 */
[----:B------:R-:W1:Y:S02]  /*2980*/  FENCE.VIEW.ASYNC.S ;  /* 0x00000000000073c6 */ /* 0x000e640000000000 */
[----:B-1----:R3:W1:Y:S01]  /*2990*/  @!UP1 SYNCS.EXCH.64 URZ, [UR8+0x5000], UR4 ;  /* 0x0050000408ff95b2 */ /* 0x0026620008000100 */
[----:B------:R-:W-:-:S02]  /*29a0*/  LEA.HI.X.SX32 R109, R7, R43, 0x1, P4 ;  /* 0x0000002b076d7211 */ /* 0x000fc400020f0eff */
[C---:B------:R-:W-:Y:S01]  /*29b0*/  LEA R36, R45.reuse, R4, 0x2 ;  /* 0x000000042d247211 */ /* 0x040fe200078e10ff */
[----:B-1----:R-:W-:Y:S01]  /*29c0*/  BAR.SYNC.DEFER_BLOCKING 0x0 ;  /* 0x0000000000007b1d */ /* 0x002fe20000010000 */
[-C--:B------:R-:W-:Y:S02]  /*29d0*/  LEA R106, P5, R4, R87.reuse, 0x1 ;  /* 0x00000057046a7211 */ /* 0x080fe400078a08ff */
[----:B------:R-:W-:Y:S01]  /*29e0*/  LEA R104, P4, R36, R87, 0x1 ;  /* 0x0000005724687211 */ /* 0x000fe200078808ff */
[----:B------:R-:W-:Y:S01]  /*29f0*/  IMAD R37, R45, 0x4, R36 ;  /* 0x000000042d257824 */ /* 0x000fe200078e0224 */
[----:B------:R-:W-:-:S04]  /*2a00*/  LEA.HI.X.SX32 R107, R4, R43, 0x1, P5 ;  /* 0x0000002b046b7211 */ /* 0x000fc800028f0eff */
[----:B------:R-:W-:Y:S02]  /*2a10*/  LEA R38, R45, R37, 0x3 ;  /* 0x000000252d267211 */ /* 0x000fe400078e18ff */
[----:B------:R-:W-:-:S03]  /*2a20*/  LEA R102, P5, R37, R87, 0x1 ;  /* 0x0000005725667211 */ /* 0x000fc600078a08ff */
[----:B------:R-:W-:-:S05]  /*2a30*/  IMAD R39, R45, 0x4, R38 ;  /* 0x000000042d277824 */ /* 0x000fca00078e0226 */
[----:B------:R-:W-:Y:S01]  /*2a40*/  LEA R40, R45, R39, 0x2 ;  /* 0x000000272d287211 */ /* 0x000fe200078e10ff */
[----:B0--3--:R-:W-:Y:S06]  /*2a50*/  @!P2 BRA `(.L_x_6) ;  /* 0x000000000088a947 */ /* 0x009fec0003800000 */
[----:B------:R-:W-:Y:S02]  /*2a60*/  UIADD3 UR4, UPT, UPT, UR8, 0x4000, URZ ;  /* 0x0000400008047890 */ /* 0x000fe4000fffe0ff */
[----:B------:R-:W-:Y:S02]  /*2a70*/  USHF.R.U32.HI UR6, URZ, 0x4, UR8 ;  /* 0x00000004ff067899 */ /* 0x000fe40008011608 */
[----:B------:R-:W-:Y:S02]  /*2a80*/  USHF.R.U32.HI UR4, URZ, 0x4, UR4 ;  /* 0x00000004ff047899 */ /* 0x000fe40008011604 */
[----:B------:R-:W-:Y:S02]  /*2a90*/  USGXT.U32 UR6, UR6, 0xe ;  /* 0x0000000e0606789a */ /* 0x000fe40008000000 */
[----:B------:R-:W-:Y:S02]  /*2aa0*/  USGXT.U32 UR14, UR4, 0xe ;  /* 0x0000000e040e789a */ /* 0x000fe40008000000 */
[----:B------:R-:W-:-:S02]  /*2ab0*/  UIADD3 UR30, UP1, UPT, UR6, 0x2000080, URZ ;  /* 0x02000080061e7890 */ /* 0x000fc4000ff3e0ff */
[----:B------:R-:W-:Y:S01]  /*2ac0*/  UIADD3 UR26, UP2, UPT, UR14, 0x2, URZ ;  /* 0x000000020e1a7890 */ /* 0x000fe2000ff5e0ff */
[----:B------:R-:W-:Y:S01]  /*2ad0*/  UMOV UR4, URZ ;  /* 0x000000ff00047c82 */ /* 0x000fe20008000000 */
[----:B------:R-:W-:Y:S01]  /*2ae0*/  UMOV UR5, URZ ;  /* 0x000000ff00057c82 */ /* 0x000fe20008000000 */
[----:B------:R-:W-:Y:S02]  /*2af0*/  UIADD3.X UR31, UPT, UPT, UR4, 0x40004040, URZ, UP1, !UPT ;  /* 0x40004040041f7890 */ /* 0x000fe40008ffe4ff */
[----:B------:R-:W-:Y:S02]  /*2b00*/  UIADD3.X UR27, UPT, UPT, UR5, 0x40004040, URZ, UP2, !UPT ;  /* 0x40004040051b7890 */ /* 0x000fe400097fe4ff */
[----:B------:R-:W-:Y:S02]  /*2b10*/  ULOP3.LUT UR6, UR6, 0x2000000, URZ, 0xfc, !UPT ;  /* 0x0200000006067892 */ /* 0x000fe4000f8efcff */
[----:B------:R-:W-:Y:S02]  /*2b20*/  UIADD3.64 UR18, UPT, UPT, UR30, 0x80, URZ ;  /* 0x000000801e127897 */ /* 0x000fe4000fffe0ff */
[----:B------:R-:W-:-:S02]  /*2b30*/  UIADD3.64 UR20, UPT, UPT, UR26, 0x2, URZ ;  /* 0x000000021a147897 */ /* 0x000fc4000fffe0ff */
[----:B------:R-:W-:Y:S02]  /*2b40*/  UIADD3.64 UR22, UPT, UPT, UR30, 0x100, URZ ;  /* 0x000001001e167897 */ /* 0x000fe4000fffe0ff */
[----:B------:R-:W-:Y:S01]  /*2b50*/  UIADD3.64 UR24, UPT, UPT, UR26, 0x4, URZ ;  /* 0x000000041a187897 */ /* 0x000fe2000fffe0ff */
[----:B------:R-:W-:Y:S01]  /*2b60*/  UMOV UR32, 0x0 ;  /* 0x0000000000207882 */ /* 0x000fe20000000000 */
[----:B------:R-:W-:Y:S01]  /*2b70*/  UMOV UR33, 0x8088490 ;  /* 0x0808849000217882 */ /* 0x000fe20000000000 */
[----:B------:R-:W-:Y:S01]  /*2b80*/  UMOV UR7, 0x40004040 ;  /* 0x4000404000077882 */ /* 0x000fe20000000000 */
[----:B------:R-:W-:Y:S01]  /*2b90*/  UMOV UR15, 0x40004040 ;  /* 0x40004040000f7882 */ /* 0x000fe20000000000 */
[----:B------:R-:W-:Y:S01]  /*2ba0*/  UMOV UR34, 0x0 ;  /* 0x0000000000227882 */ /* 0x000fe20000000000 */
[----:B------:R-:W-:Y:S01]  /*2bb0*/  UMOV UR35, 0x8088490 ;  /* 0x0808849000237882 */ /* 0x000fe20000000000 */
[----:B------:R-:W-:Y:S01]  /*2bc0*/  UMOV UR36, 0x0 ;  /* 0x0000000000247882 */ /* 0x000fe20000000000 */
[----:B------:R-:W-:Y:S01]  /*2bd0*/  UMOV UR37, 0x8088490 ;  /* 0x0808849000257882 */ /* 0x000fe20000000000 */
[----:B------:R-:W-:Y:S01]  /*2be0*/  UMOV UR4, UR16 ;  /* 0x0000001000047c82 */ /* 0x000fe20008000000 */
[----:B------:R0:W-:Y:S01]  /*2bf0*/  UTCHMMA gdesc[UR6], gdesc[UR14], tmem[UR12], tmem[UR32], idesc[UR33], !UPT ;  /* 0x00ff200e060075ea */ /* 0x0001e2000f80000c */
[----:B------:R-:W-:Y:S01]  /*2c00*/  UMOV UR38, 0x0 ;  /* 0x0000000000267882 */ /* 0x000fe20000000000 */
[----:B------:R-:W-:Y:S01]  /*2c10*/  UMOV UR39, 0x8088490 ;  /* 0x0808849000277882 */ /* 0x000fe20000000000 */
[----:B------:R0:W-:Y:S01]  /*2c20*/  UTCHMMA gdesc[UR30], gdesc[UR26], tmem[UR12], tmem[UR34], idesc[UR35], UPT ;  /* 0x00ff221a1e0075ea */ /* 0x0001e2000b80000c */
[----:B------:R-:W-:Y:S01]  /*2c30*/  UMOV UR4, UR4 ;  /* 0x0000000400047c82 */ /* 0x000fe20008000000 */
[----:B------:R0:W-:Y:S01]  /*2c40*/  UTCHMMA gdesc[UR18], gdesc[UR20], tmem[UR12], tmem[UR36], idesc[UR37], UPT ;  /* 0x00ff2414120075ea */ /* 0x0001e2000b80000c */
[----:B------:R0:W-:Y:S01]  /*2c50*/  UTCHMMA gdesc[UR22], gdesc[UR24], tmem[UR12], tmem[UR38], idesc[UR39], UPT ;  /* 0x00ff2618160075ea */ /* 0x0001e2000b80000c */
[----:B------:R0:W-:Y:S01]  /*2c60*/  UTCBAR [UR4], URZ ;  /* 0x000000ff040073e9 */ /* 0x0001e200080000ff */
[----:B------:R-:W-:Y:S01]  /*2c70*/  NOP ;  /* 0x0000000000007918 */ /* 0x000fe20000000000 */
.L_x_6:
[----:B------:R-:W-:Y:S05]  /*2c80*/  @!P1 BRA `(.L_x_7) ;  /* 0x0000000000089947 */ /* 0x000fea0003800000 */
[----:B------:R-:W1:Y:S02]  /*2c90*/  SYNCS.PHASECHK.TRANS64.TRYWAIT P3, [UR8+0x5000], RZ ;  /* 0x005000ffff0075a7 */ /* 0x000e640008061108 */
[----:B-1----:R-:W-:Y:S05]  /*2ca0*/  @!P3 BRA `(.L_x_8) ;  /* 0x000000700034b947 */ /* 0x002fea0003800000 */
.L_x_7:
[----:B------:R-:W-:Y:S01]  /*2cb0*/  BAR.SYNC.DEFER_BLOCKING 0x0 ;  /* 0x0000000000007b1d */ /* 0x000fe20000010000 */
[-C--:B------:R-:W-:Y:S01]  /*2cc0*/  LEA.HI.X.SX32 R105, R36, R43.reuse, 0x1, P4 ;  /* 0x0000002b24697211 */ /* 0x080fe200020f0eff */
[----:B------:R-:W-:Y:S01]  /*2cd0*/  IMAD R36, R45, 0x4, R40 ;  /* 0x000000042d247824 */ /* 0x000fe200078e0228 */
[----:B------:R-:W-:Y:S02]  /*2ce0*/  LEA.HI.X.SX32 R103, R37, R43, 0x1, P5 ;  /* 0x0000002b25677211 */ /* 0x000fe400028f0eff */
[-C--:B------:R-:W-:Y:S02]  /*2cf0*/  LEA R98, P3, R38, R87.reuse, 0x1 ;  /* 0x0000005726627211 */ /* 0x080fe400078608ff */
[----:B------:R-:W-:Y:S01]  /*2d00*/  LEA R37, R45, R36, 0x2 ;  /* 0x000000242d257211 */ /* 0x000fe200078e10ff */
[----:B------:R-:W1:Y:S01]  /*2d10*/  LDTM.x32 R4, tmem[UR11+0x40] ;  /* 0x0000400b000479ee */ /* 0x000e6200082c0000 */
[-C--:B------:R-:W-:Y:S02]  /*2d20*/  LEA R96, P4, R39, R87.reuse, 0x1 ;  /* 0x0000005727607211 */ /* 0x080fe400078808ff */
[----:B------:R-:W-:-:S02]  /*2d30*/  LEA R94, P5, R40, R87, 0x1 ;  /* 0x00000057285e7211 */ /* 0x000fc400078a08ff */
[-C--:B------:R-:W-:Y:S01]  /*2d40*/  LEA.HI.X.SX32 R99, R38, R43.reuse, 0x1, P3 ;  /* 0x0000002b26637211 */ /* 0x080fe200018f0eff */
[----:B------:R-:W-:Y:S01]  /*2d50*/  IMAD R38, R45, 0x4, R37 ;  /* 0x000000042d267824 */ /* 0x000fe200078e0225 */
[-C--:B------:R-:W-:Y:S02]  /*2d60*/  LEA.HI.X.SX32 R97, R39, R43.reuse, 0x1, P4 ;  /* 0x0000002b27617211 */ /* 0x080fe400020f0eff */
[----:B------:R-:W-:Y:S02]  /*2d70*/  LEA.HI.X.SX32 R95, R40, R43, 0x1, P5 ;  /* 0x0000002b285f7211 */ /* 0x000fe400028f0eff */
[CC--:B------:R-:W-:Y:S02]  /*2d80*/  LEA R92, P4, R36.reuse, R87.reuse, 0x1 ;  /* 0x00000057245c7211 */ /* 0x0c0fe400078808ff */
[----:B------:R-:W-:Y:S02]  /*2d90*/  LEA R90, P5, R37, R87, 0x1 ;  /* 0x00000057255a7211 */ /* 0x000fe400078a08ff */
[----:B------:R-:W-:Y:S01]  /*2da0*/  LEA R39, R45, R38, 0x2 ;  /* 0x000000262d277211 */ /* 0x000fe200078e10ff */
[----:B------:R-:W2:Y:S01]  /*2db0*/  @!P0 SYNCS.CCTL.IV [UR8+0x5000] ;  /* 0x00500000ff0089b1 */ /* 0x000ea20008000008 */
[-C--:B------:R-:W-:Y:S01]  /*2dc0*/  LEA.HI.X.SX32 R93, R36, R43.reuse, 0x1, P4 ;  /* 0x0000002b245d7211 */ /* 0x080fe200020f0eff */
[----:B------:R-:W-:Y:S01]  /*2dd0*/  NOP ;  /* 0x0000000000007918 */ /* 0x000fe20000000000 */
[----:B------:R-:W-:-:S02]  /*2de0*/  LEA.HI.X.SX32 R91, R37, R43, 0x1, P5 ;  /* 0x0000002b255b7211 */ /* 0x000fc400028f0eff */
[-C--:B------:R-:W-:Y:S02]  /*2df0*/  LEA R84, P3, R41, R87.reuse, 0x1 ;  /* 0x0000005729547211 */ /* 0x080fe400078608ff */
[-C--:B------:R-:W-:Y:S01]  /*2e00*/  LEA R88, P4, R38, R87.reuse, 0x1 ;  /* 0x0000005726587211 */ /* 0x080fe200078808ff */
[----:B-1----:R-:W-:Y:S01]  /*2e10*/  FMUL R44, R20, UR13 ;  /* 0x0000000d142c7c20 */ /* 0x002fe20008400000 */
[----:B------:R-:W-:Y:S01]  /*2e20*/  LEA R86, P5, R39, R87, 0x1 ;  /* 0x0000005727567211 */ /* 0x000fe200078a08ff */
[----:B------:R-:W-:Y:S01]  /*2e30*/  FMUL R45, R21, UR13 ;  /* 0x0000000d152d7c20 */ /* 0x000fe20008400000 */
        /* <DEDUP_REMOVED lines=8> */
[----:B------:R-:W-:Y:S01]  /*2ec0*/  PRMT R20, RZ, 0x7610, R20 ;  /* 0x00007610ff147816 */ /* 0x000fe20000000014 */
[----:B------:R-:W-:Y:S01]  /*2ed0*/  FMUL R4, R4, UR13 ;  /* 0x0000000d04047c20 */ /* 0x000fe20008400000 */
[----:B------:R-:W-:Y:S01]  /*2ee0*/  PRMT R22, RZ, 0x7610, R22 ;  /* 0x00007610ff167816 */ /* 0x000fe20000000016 */
[----:B------:R-:W-:Y:S01]  /*2ef0*/  FMUL R36, R5, UR13 ;  /* 0x0000000d05247c20 */ /* 0x000fe20008400000 */
[----:B------:R-:W-:Y:S01]  /*2f00*/  PRMT R24, RZ, 0x7610, R24 ;  /* 0x00007610ff187816 */ /* 0x000fe20000000018 */
[----:B------:R-:W-:Y:S01]  /*2f10*/  FMUL R7, R7, UR13 ;  /* 0x0000000d07077c20 */ /* 0x000fe20008400000 */
[----:B------:R-:W-:Y:S01]  /*2f20*/  PRMT R26, RZ, 0x7610, R26 ;  /* 0x00007610ff1a7816 */ /* 0x000fe2000000001a */
[----:B------:R1:W5:Y:S01]  /*2f30*/  @P1 LDG.E.U16 R20, desc[UR28][R114.64] ;  /* 0x0000001c72141981 */ /* 0x000362000c1e1500 */
        /* <DEDUP_REMOVED lines=24> */
[-C--:B------:R-:W-:Y:S01]  /*30c0*/  LEA.HI.X.SX32 R85, R41, R43.reuse, 0x1, P3 ;  /* 0x0000002b29557211 */ /* 0x080fe200018f0eff */
[----:B------:R-:W-:Y:S01]  /*30d0*/  FMUL R49, R25, UR13 ;  /* 0x0000000d19317c20 */ /* 0x000fe20008400000 */
[-C--:B------:R-:W-:Y:S01]  /*30e0*/  LEA.HI.X.SX32 R89, R38, R43.reuse, 0x1, P4 ;  /* 0x0000002b26597211 */ /* 0x080fe200020f0eff */
[----:B------:R1:W5:Y:S01]  /*30f0*/  @P1 LDG.E.U16 R21, desc[UR28][R112.64] ;  /* 0x0000001c70151981 */ /* 0x000362000c1e1500 */
[----:B------:R-:W-:Y:S01]  /*3100*/  LEA.HI.X.SX32 R87, R39, R43, 0x1, P5 ;  /* 0x0000002b27577211 */ /* 0x000fe200028f0eff */
[----:B------:R-:W-:Y:S01]  /*3110*/  FMUL R38, R10, UR13 ;  /* 0x0000000d0a267c20 */ /* 0x000fe20008400000 */
[----:B------:R-:W-:Y:S01]  /*3120*/  ISETP.GT.AND P4, PT, R77, -0x1, PT ;  /* 0xffffffff4d00780c */ /* 0x000fe20003f84270 */
[----:B------:R1:W5:Y:S01]  /*3130*/  @P1 LDG.E.U16 R23, desc[UR28][R108.64] ;  /* 0x0000001c6c171981 */ /* 0x000362000c1e1500 */
[----:B------:R-:W-:Y:S01]  /*3140*/  ISETP.GT.AND P3, PT, R68, RZ, PT ;  /* 0x000000ff4400720c */ /* 0x000fe20003f64270 */
[----:B------:R-:W-:Y:S01]  /*3150*/  FMUL R39, R11, UR13 ;  /* 0x0000000d0b277c20 */ /* 0x000fe20008400000 */
[----:B------:R-:W-:Y:S01]  /*3160*/  FSEL R5, R4, -INF , P4 ;  /* 0xff80000004057808 */ /* 0x000fe20002000000 */
[----:B------:R1:W5:Y:S01]  /*3170*/  @P1 LDG.E.U16 R34, desc[UR28][R86.64] ;  /* 0x0000001c56221981 */ /* 0x000362000c1e1500 */
[----:B------:R-:W-:Y:S01]  /*3180*/  ISETP.GT.AND P4, PT, R68, 0x2, PT ;  /* 0x000000024400780c */ /* 0x000fe20003f84270 */
[----:B------:R-:W-:Y:S01]  /*3190*/  FMUL R41, R15, UR13 ;  /* 0x0000000d0f297c20 */ /* 0x000fe20008400000 */
[----:B------:R-:W-:Y:S01]  /*31a0*/  FSEL R4, R36, -INF , P3 ;  /* 0xff80000024047808 */ /* 0x000fe20001800000 */
[----:B------:R1:W5:Y:S01]  /*31b0*/  @P1 LDG.E.U16 R83, desc[UR28][R104.64] ;  /* 0x0000001c68531981 */ /* 0x000362000c1e1500 */
[----:B------:R-:W-:Y:S01]  /*31c0*/  FMUL R16, R16, UR13 ;  /* 0x0000000d10107c20 */ /* 0x000fe20008400000 */
[----:B------:R-:W-:Y:S01]  /*31d0*/  FMUL R51, R27, UR13 ;  /* 0x0000000d1b337c20 */ /* 0x000fe20008400000 */
[----:B------:R-:W-:Y:S01]  /*31e0*/  FMUL R42, R17, UR13 ;  /* 0x0000000d112a7c20 */ /* 0x000fe20008400000 */
[----:B------:R1:W5:Y:S01]  /*31f0*/  @P1 LDG.E.U16 R147, desc[UR28][R100.64] ;  /* 0x0000001c64931981 */ /* 0x000362000c1e1500 */
[----:B------:R-:W-:Y:S01]  /*3200*/  FMUL R18, R18, UR13 ;  /* 0x0000000d12127c20 */ /* 0x000fe20008400000 */
[----:B------:R-:W-:Y:S01]  /*3210*/  FMUL R53, R29, UR13 ;  /* 0x0000000d1d357c20 */ /* 0x000fe20008400000 */
[----:B------:R-:W-:Y:S01]  /*3220*/  FMUL R57, R33, UR13 ;  /* 0x0000000d21397c20 */ /* 0x000fe20008400000 */
[----:B------:R1:W5:Y:S01]  /*3230*/  @P1 LDG.E.U16 R149, desc[UR28][R96.64] ;  /* 0x0000001c60951981 */ /* 0x000362000c1e1500 */
[----:B------:R-:W-:Y:S01]  /*3240*/  FMUL R55, R31, UR13 ;  /* 0x0000000d1f377c20 */ /* 0x000fe20008400000 */
[----:B------:R-:W-:-:S02]  /*3250*/  FMUL R35, R35, UR13 ;  /* 0x0000000d23237c20 */ /* 0x000fc40008400000 */
[----:B------:R1:W5:Y:S04]  /*3260*/  @P1 LDG.E.U16 R151, desc[UR28][R92.64] ;  /* 0x0000001c5c971981 */ /* 0x000368000c1e1500 */
[----:B------:R1:W5:Y:S04]  /*3270*/  @P1 LDG.E.U16 R153, desc[UR28][R88.64] ;  /* 0x0000001c58991981 */ /* 0x000368000c1e1500 */
[----:B------:R1:W5:Y:S01]  /*3280*/  @P1 LDG.E.U16 R155, desc[UR28][R84.64] ;  /* 0x0000001c549b1981 */ /* 0x000362000c1e1500 */
[----:B------:R-:W-:Y:S01]  /*3290*/  ISETP.GT.AND P3, PT, R68, 0x3, PT ;  /* 0x000000034400780c */ /* 0x000fe20003f64270 */
[----:B------:R-:W-:Y:S01]  /*32a0*/  FMUL R43, R19, UR13 ;  /* 0x0000000d132b7c20 */ /* 0x000fe20008400000 */
[----:B------:R-:W-:-:S02]  /*32b0*/  FSEL R12, R7, -INF , P4 ;  /* 0xff800000070c7808 */ /* 0x000fc40002000000 */
[----:B------:R-:W-:Y:S02]  /*32c0*/  ISETP.GT.AND P4, PT, R68, 0x5, PT ;  /* 0x000000054400780c */ /* 0x000fe40003f84270 */
[----:B------:R-:W-:Y:S02]  /*32d0*/  FSEL R11, R8, -INF , P3 ;  /* 0xff800000080b7808 */ /* 0x000fe40001800000 */
[C---:B------:R-:W-:Y:S02]  /*32e0*/  ISETP.GT.AND P3, PT, R68.reuse, 0x6, PT ;  /* 0x000000064400780c */ /* 0x040fe40003f64270 */
[----:B------:R-:W-:Y:S02]  /*32f0*/  ISETP.GT.AND P5, PT, R68, 0x1, PT ;  /* 0x000000014400780c */ /* 0x000fe40003fa4270 */
[----:B------:R-:W-:Y:S02]  /*3300*/  FSEL R7, R38, -INF , P4 ;  /* 0xff80000026077808 */ /* 0x000fe40002000000 */
[----:B------:R-:W-:-:S02]  /*3310*/  ISETP.GT.AND P4, PT, R68, 0x8, PT ;  /* 0x000000084400780c */ /* 0x000fc40003f84270 */
[----:B------:R-:W-:Y:S02]  /*3320*/  FSEL R8, R39, -INF , P3 ;  /* 0xff80000027087808 */ /* 0x000fe40001800000 */
[----:B------:R-:W-:Y:S02]  /*3330*/  ISETP.GT.AND P3, PT, R68, 0x9, PT ;  /* 0x000000094400780c */ /* 0x000fe40003f64270 */
[----:B------:R-:W-:Y:S02]  /*3340*/  FSEL R9, R6, -INF , P5 ;  /* 0xff80000006097808 */ /* 0x000fe40002800000 */
[----:B------:R-:W-:Y:S02]  /*3350*/  FSEL R6, R13, -INF , P4 ;  /* 0xff8000000d067808 */ /* 0x000fe40002000000 */
[----:B------:R-:W-:Y:S02]  /*3360*/  ISETP.GT.AND P5, PT, R68, 0x4, PT ;  /* 0x000000044400780c */ /* 0x000fe40003fa4270 */
[----:B------:R-:W-:-:S02]  /*3370*/  FSEL R13, R14, -INF , P3 ;  /* 0xff8000000e0d7808 */ /* 0x000fc40001800000 */
[----:B------:R-:W-:Y:S02]  /*3380*/  FMNMX3 R14, R5, R4, R9, !PT ;  /* 0x00000004050e7276 */ /* 0x000fe40007800009 */
[----:B------:R-:W-:Y:S02]  /*3390*/  FSEL R10, R37, -INF , P5 ;  /* 0xff800000250a7808 */ /* 0x000fe40002800000 */
[----:B------:R-:W-:Y:S02]  /*33a0*/  ISETP.GT.AND P5, PT, R68, 0x7, PT ;  /* 0x000000074400780c */ /* 0x000fe40003fa4270 */
[----:B------:R-:W-:Y:S02]  /*33b0*/  FMNMX3 R25, R14, R12, R11, !PT ;  /* 0x0000000c0e197276 */ /* 0x000fe4000780000b */
[----:B------:R-:W-:Y:S02]  /*33c0*/  FSEL R15, R40, -INF , P5 ;  /* 0xff800000280f7808 */ /* 0x000fe40002800000 */
[----:B------:R-:W-:-:S02]  /*33d0*/  FMNMX3 R25, R25, R10, R7, !PT ;  /* 0x0000000a19197276 */ /* 0x000fc40007800007 */
[C---:B------:R-:W-:Y:S02]  /*33e0*/  ISETP.GT.AND P5, PT, R68.reuse, 0xa, PT ;  /* 0x0000000a4400780c */ /* 0x040fe40003fa4270 */
[C---:B------:R-:W-:Y:S02]  /*33f0*/  ISETP.GT.AND P4, PT, R68.reuse, 0xb, PT ;  /* 0x0000000b4400780c */ /* 0x040fe40003f84270 */
[----:B------:R-:W-:Y:S02]  /*3400*/  FMNMX3 R27, R25, R8, R15, !PT ;  /* 0x00000008191b7276 */ /* 0x000fe4000780000f */
[C---:B------:R-:W-:Y:S02]  /*3410*/  ISETP.GT.AND P3, PT, R68.reuse, 0xc, PT ;  /* 0x0000000c4400780c */ /* 0x040fe40003f64270 */
[----:B------:R-:W-:Y:S02]  /*3420*/  FSEL R17, R41, -INF , P5 ;  /* 0xff80000029117808 */ /* 0x000fe40002800000 */
[----:B------:R-:W-:-:S02]  /*3430*/  ISETP.GT.AND P5, PT, R68, 0xd, PT ;  /* 0x0000000d4400780c */ /* 0x000fc40003fa4270 */
[----:B------:R-:W-:Y:S02]  /*3440*/  FSEL R14, R16, -INF , P4 ;  /* 0xff800000100e7808 */ /* 0x000fe40002000000 */
[----:B------:R-:W-:Y:S02]  /*3450*/  FMNMX3 R29, R27, R6, R13, !PT ;  /* 0x000000061b1d7276 */ /* 0x000fe4000780000d */
[----:B------:R-:W-:Y:S02]  /*3460*/  ISETP.GT.AND P4, PT, R68, 0xe, PT ;  /* 0x0000000e4400780c */ /* 0x000fe40003f84270 */
[----:B------:R-:W-:Y:S02]  /*3470*/  FSEL R19, R42, -INF , P3 ;  /* 0xff8000002a137808 */ /* 0x000fe40001800000 */
[----:B------:R-:W-:Y:S02]  /*3480*/  ISETP.GT.AND P3, PT, R68, 0xf, PT ;  /* 0x0000000f4400780c */ /* 0x000fe40003f64270 */
[----:B------:R-:W-:-:S02]  /*3490*/  FSEL R16, R18, -INF , P5 ;  /* 0xff80000012107808 */ /* 0x000fc40002800000 */
[----:B------:R-:W-:Y:S02]  /*34a0*/  FMNMX3 R33, R29, R17, R14, !PT ;  /* 0x000000111d217276 */ /* 0x000fe4000780000e */
[C---:B------:R-:W-:Y:S02]  /*34b0*/  ISETP.GT.AND P5, PT, R68.reuse, 0x10, PT ;  /* 0x000000104400780c */ /* 0x040fe40003fa4270 */
[----:B------:R-:W-:Y:S02]  /*34c0*/  FSEL R18, R43, -INF , P4 ;  /* 0xff8000002b127808 */ /* 0x000fe40002000000 */
[----:B------:R-:W-:Y:S02]  /*34d0*/  ISETP.GT.AND P4, PT, R68, 0x11, PT ;  /* 0x000000114400780c */ /* 0x000fe40003f84270 */
[----:B------:R-:W-:Y:S02]  /*34e0*/  FSEL R25, R44, -INF , P3 ;  /* 0xff8000002c197808 */ /* 0x000fe40001800000 */
[----:B------:R-:W-:-:S02]  /*34f0*/  FMNMX3 R36, R33, R19, R16, !PT ;  /* 0x0000001321247276 */ /* 0x000fc40007800010 */
[C---:B------:R-:W-:Y:S02]  /*3500*/  ISETP.GT.AND P3, PT, R68.reuse, 0x12, PT ;  /* 0x000000124400780c */ /* 0x040fe40003f64270 */
[----:B------:R-:W-:Y:S02]  /*3510*/  FSEL R27, R45, -INF , P5 ;  /* 0xff8000002d1b7808 */ /* 0x000fe40002800000 */
[----:B------:R-:W-:Y:S02]  /*3520*/  ISETP.GT.AND P5, PT, R68, 0x13, PT ;  /* 0x000000134400780c */ /* 0x000fe40003fa4270 */
[----:B------:R-:W-:Y:S02]  /*3530*/  FSEL R29, R46, -INF , P4 ;  /* 0xff8000002e1d7808 */ /* 0x000fe40002000000 */
[----:B------:R-:W-:Y:S02]  /*3540*/  FMNMX3 R38, R36, R18, R25, !PT ;  /* 0x0000001224267276 */ /* 0x000fe40007800019 */
[----:B------:R-:W-:-:S02]  /*3550*/  ISETP.GT.AND P4, PT, R68, 0x14, PT ;  /* 0x000000144400780c */ /* 0x000fc40003f84270 */
[----:B------:R-:W-:Y:S02]  /*3560*/  FSEL R31, R47, -INF , P3 ;  /* 0xff8000002f1f7808 */ /* 0x000fe40001800000 */
[----:B------:R-:W-:Y:S02]  /*3570*/  ISETP.GT.AND P3, PT, R68, 0x15, PT ;  /* 0x000000154400780c */ /* 0x000fe40003f64270 */
[----:B------:R-:W-:Y:S02]  /*3580*/  FSEL R33, R48, -INF , P5 ;  /* 0xff80000030217808 */ /* 0x000fe40002800000 */
[----:B------:R-:W-:Y:S02]  /*3590*/  FMNMX3 R38, R38, R27, R29, !PT ;  /* 0x0000001b26267276 */ /* 0x000fe4000780001d */
[----:B------:R-:W-:Y:S02]  /*35a0*/  ISETP.GT.AND P5, PT, R68, 0x16, PT ;  /* 0x000000164400780c */ /* 0x000fe40003fa4270 */
[----:B------:R-:W-:-:S02]  /*35b0*/  FSEL R36, R49, -INF , P4 ;  /* 0xff80000031247808 */ /* 0x000fc40002000000 */
[----:B------:R-:W-:Y:S02]  /*35c0*/  ISETP.GT.AND P4, PT, R68, 0x17, PT ;  /* 0x000000174400780c */ /* 0x000fe40003f84270 */
[----:B------:R-:W-:Y:S02]  /*35d0*/  FSEL R37, R50, -INF , P3 ;  /* 0xff80000032257808 */ /* 0x000fe40001800000 */
[----:B------:R-:W-:Y:S02]  /*35e0*/  FMNMX3 R40, R38, R31, R33, !PT ;  /* 0x0000001f26287276 */ /* 0x000fe40007800021 */
[C---:B------:R-:W-:Y:S02]  /*35f0*/  ISETP.GT.AND P3, PT, R68.reuse, 0x18, PT ;  /* 0x000000184400780c */ /* 0x040fe40003f64270 */
[----:B------:R-:W-:Y:S02]  /*3600*/  FSEL R39, R51, -INF , P5 ;  /* 0xff80000033277808 */ /* 0x000fe40002800000 */
[----:B------:R-:W-:-:S02]  /*3610*/  ISETP.GT.AND P5, PT, R68, 0x19, PT ;  /* 0x000000194400780c */ /* 0x000fc40003fa4270 */
[----:B------:R-:W-:Y:S02]  /*3620*/  FSEL R38, R52, -INF , P4 ;  /* 0xff80000034267808 */ /* 0x000fe40002000000 */
[----:B------:R-:W-:Y:S02]  /*3630*/  FMNMX3 R42, R40, R36, R37, !PT ;  /* 0x00000024282a7276 */ /* 0x000fe40007800025 */
[C---:B------:R-:W-:Y:S02]  /*3640*/  ISETP.GT.AND P4, PT, R68.reuse, 0x1a, PT ;  /* 0x0000001a4400780c */ /* 0x040fe40003f84270 */
[----:B------:R-:W-:Y:S02]  /*3650*/  FSEL R41, R53, -INF , P3 ;  /* 0xff80000035297808 */ /* 0x000fe40001800000 */
[----:B------:R-:W-:Y:S02]  /*3660*/  ISETP.GT.AND P3, PT, R68, 0x1b, PT ;  /* 0x0000001b4400780c */ /* 0x000fe40003f64270 */
[----:B------:R-:W-:-:S02]  /*3670*/  FSEL R40, R54, -INF , P5 ;  /* 0xff80000036287808 */ /* 0x000fc40002800000 */
[----:B------:R-:W-:Y:S02]  /*3680*/  FMNMX3 R44, R42, R39, R38, !PT ;  /* 0x000000272a2c7276 */ /* 0x000fe40007800026 */
[----:B------:R-:W-:Y:S02]  /*3690*/  FSEL R43, R55, -INF , P4 ;  /* 0xff800000372b7808 */ /* 0x000fe40002000000 */
[C---:B------:R-:W-:Y:S02]  /*36a0*/  ISETP.GT.AND P5, PT, R68.reuse, 0x1c, PT ;  /* 0x0000001c4400780c */ /* 0x040fe40003fa4270 */
[----:B------:R-:W-:Y:S02]  /*36b0*/  ISETP.GT.AND P4, PT, R68, 0x1d, PT ;  /* 0x0000001d4400780c */ /* 0x000fe40003f84270 */
[----:B------:R-:W-:Y:S02]  /*36c0*/  FSEL R42, R56, -INF , P3 ;  /* 0xff800000382a7808 */ /* 0x000fe40001800000 */
[----:B------:R-:W-:-:S02]  /*36d0*/  FMNMX3 R46, R44, R41, R40, !PT ;  /* 0x000000292c2e7276 */ /* 0x000fc40007800028 */
[----:B------:R-:W-:Y:S02]  /*36e0*/  ISETP.GT.AND P3, PT, R68, 0x1e, PT ;  /* 0x0000001e4400780c */ /* 0x000fe40003f64270 */
[----:B------:R-:W-:Y:S02]  /*36f0*/  FSEL R45, R57, -INF , P5 ;  /* 0xff800000392d7808 */ /* 0x000fe40002800000 */
[----:B------:R-:W-:Y:S02]  /*3700*/  FSEL R44, R58, -INF , P4 ;  /* 0xff8000003a2c7808 */ /* 0x000fe40002000000 */
[----:B------:R-:W-:Y:S02]  /*3710*/  FMNMX3 R46, R46, R43, R42, !PT ;  /* 0x0000002b2e2e7276 */ /* 0x000fe4000780002a */
[----:B------:R-:W-:Y:S02]  /*3720*/  FSEL R35, R35, -INF , P3 ;  /* 0xff80000023237808 */ /* 0x000fe40001800000 */
[----:B------:R-:W-:-:S04]  /*3730*/  FMNMX3 R46, R46, R45, R44, !PT ;  /* 0x0000002d2e2e7276 */ /* 0x000fc8000780002c */
[----:B------:R-:W-:-:S05]  /*3740*/  FMNMX3 R80, R46, -INF , R35, !PT ;  /* 0xff8000002e507876 */ /* 0x000fca0007800023 */
[--C-:B------:R-:W-:Y:S01]  /*3750*/  FADD R5, R5, -R80.reuse ;  /* 0x8000005005057221 */ /* 0x100fe20000000000 */
[----:B------:R-:W-:-:S03]  /*3760*/  FADD R11, R11, -R80 ;  /* 0x800000500b0b7221 */ /* 0x000fc60000000000 */
[----:B------:R-:W-:Y:S01]  /*3770*/  FMUL R46, R5, 1.4426950216293334961 ;  /* 0x3fb8aa3b052e7820 */ /* 0x000fe20000400000 */
[----:B------:R-:W-:Y:S01]  /*3780*/  FMUL R47, R11, 1.4426950216293334961 ;  /* 0x3fb8aa3b0b2f7820 */ /* 0x000fe20000400000 */
[--C-:B------:R-:W-:Y:S01]  /*3790*/  FADD R11, R10, -R80.reuse ;  /* 0x800000500a0b7221 */ /* 0x100fe20000000000 */
[--C-:B------:R-:W-:Y:S02]  /*37a0*/  FADD R5, R4, -R80.reuse ;  /* 0x8000005004057221 */ /* 0x100fe40000000000 */
[----:B------:R3:W-:Y:S01]  /*37b0*/  MUFU.EX2 R4, R46 ;  /* 0x0000002e00047308 */ /* 0x0007e20000000800 */
[--C-:B------:R-:W-:Y:S01]  /*37c0*/  FADD R6, R6, -R80.reuse ;  /* 0x8000005006067221 */ /* 0x100fe20000000000 */
[----:B------:R-:W-:Y:S01]  /*37d0*/  FMUL R5, R5, 1.4426950216293334961 ;  /* 0x3fb8aa3b05057820 */ /* 0x000fe20000400000 */
[--C-:B------:R-:W-:Y:S01]  /*37e0*/  FADD R9, R9, -R80.reuse ;  /* 0x8000005009097221 */ /* 0x100fe20000000000 */
[----:B---3--:R-:W-:Y:S01]  /*37f0*/  FMUL R46, R11, 1.4426950216293334961 ;  /* 0x3fb8aa3b0b2e7820 */ /* 0x008fe20000400000 */
[----:B------:R-:W-:-:S03]  /*3800*/  FADD R11, R7, -R80 ;  /* 0x80000050070b7221 */ /* 0x000fc60000000000 */
[----:B------:R3:W-:Y:S01]  /*3810*/  MUFU.EX2 R10, R47 ;  /* 0x0000002f000a7308 */ /* 0x0007e20000000800 */
[--C-:B------:R-:W-:Y:S01]  /*3820*/  FADD R17, R17, -R80.reuse ;  /* 0x8000005011117221 */ /* 0x100fe20000000000 */
[----:B------:R-:W-:Y:S01]  /*3830*/  FMUL R48, R11, 1.4426950216293334961 ;  /* 0x3fb8aa3b0b307820 */ /* 0x000fe20000400000 */
[----:B------:R-:W-:Y:S01]  /*3840*/  FMUL R9, R9, 1.4426950216293334961 ;  /* 0x3fb8aa3b09097820 */ /* 0x000fe20000400000 */
[--C-:B------:R-:W-:Y:S01]  /*3850*/  FADD R12, R12, -R80.reuse ;  /* 0x800000500c0c7221 */ /* 0x100fe20000000000 */
[--C-:B------:R-:W-:Y:S01]  /*3860*/  FADD R11, R8, -R80.reuse ;  /* 0x80000050080b7221 */ /* 0x100fe20000000000 */
[----:B---3--:R-:W-:Y:S01]  /*3870*/  FMUL R47, R6, 1.4426950216293334961 ;  /* 0x3fb8aa3b062f7820 */ /* 0x008fe20000400000 */
[----:B------:R-:W-:Y:S01]  /*3880*/  FADD R6, R14, -R80 ;  /* 0x800000500e067221 */ /* 0x000fe20000000000 */
[----:B------:R-:W3:Y:S01]  /*3890*/  MUFU.EX2 R5, R5 ;  /* 0x0000000500057308 */ /* 0x000ee20000000800 */
[----:B------:R-:W-:-:S07]  /*38a0*/  FMUL R12, R12, 1.4426950216293334961 ;  /* 0x3fb8aa3b0c0c7820 */ /* 0x000fce0000400000 */
[----:B------:R4:W-:Y:S02]  /*38b0*/  MUFU.EX2 R8, R48 ;  /* 0x0000003000087308 */ /* 0x0009e40000000800 */
[----:B----4-:R-:W-:Y:S01]  /*38c0*/  FMUL R48, R17, 1.4426950216293334961 ;  /* 0x3fb8aa3b11307820 */ /* 0x010fe20000400000 */
[----:B------:R-:W-:Y:S01]  /*38d0*/  FMUL R17, R6, 1.4426950216293334961 ;  /* 0x3fb8aa3b06117820 */ /* 0x000fe20000400000 */
[----:B------:R-:W-:-:S04]  /*38e0*/  FADD R6, R16, -R80 ;  /* 0x8000005010067221 */ /* 0x000fc80000000000 */
[----:B------:R-:W4:Y:S01]  /*38f0*/  MUFU.EX2 R9, R9 ;  /* 0x0000000900097308 */ /* 0x000f220000000800 */
[----:B------:R-:W-:-:S07]  /*3900*/  FADD R19, R19, -R80 ;  /* 0x8000005013137221 */ /* 0x000fce0000000000 */
[----:B------:R-:W-:Y:S08]  /*3910*/  MUFU.EX2 R7, R46 ;  /* 0x0000002e00077308 */ /* 0x000ff00000000800 */
[----:B------:R0:W-:Y:S01]  /*3920*/  MUFU.EX2 R46, R47 ;  /* 0x0000002f002e7308 */ /* 0x0001e20000000800 */
[----:B------:R-:W-:-:S07]  /*3930*/  FADD R27, R27, -R80 ;  /* 0x800000501b1b7221 */ /* 0x000fce0000000000 */
[----:B------:R-:W1:Y:S01]  /*3940*/  MUFU.EX2 R12, R12 ;  /* 0x0000000c000c7308 */ /* 0x000e620000000800 */
[----:B0-----:R-:W-:Y:S01]  /*3950*/  FMUL R47, R6, 1.4426950216293334961 ;  /* 0x3fb8aa3b062f7820 */ /* 0x001fe20000400000 */
[----:B------:R-:W-:Y:S01]  /*3960*/  FADD R6, R18, -R80 ;  /* 0x8000005012067221 */ /* 0x000fe20000000000 */
[----:B------:R-:W-:-:S03]  /*3970*/  FMUL R49, R19, 1.4426950216293334961 ;  /* 0x3fb8aa3b13317820 */ /* 0x000fc60000400000 */
[----:B------:R-:W-:Y:S01]  /*3980*/  FMUL R6, R6, 1.4426950216293334961 ;  /* 0x3fb8aa3b06067820 */ /* 0x000fe20000400000 */
[--C-:B------:R-:W-:Y:S01]  /*3990*/  FADD R29, R29, -R80.reuse ;  /* 0x800000501d1d7221 */ /* 0x100fe20000000000 */
[--C-:B------:R-:W-:Y:S01]  /*39a0*/  FADD R33, R33, -R80.reuse ;  /* 0x8000005021217221 */ /* 0x100fe20000000000 */
[----:B------:R0:W-:Y:S01]  /*39b0*/  MUFU.EX2 R14, R48 ;  /* 0x00000030000e7308 */ /* 0x0001e20000000800 */
[----:B------:R-:W-:Y:S01]  /*39c0*/  FMUL R11, R11, 1.4426950216293334961 ;  /* 0x3fb8aa3b0b0b7820 */ /* 0x000fe20000400000 */
[----:B------:R-:W-:-:S06]  /*39d0*/  FADD R15, R15, -R80 ;  /* 0x800000500f0f7221 */ /* 0x000fcc0000000000 */
[----:B------:R3:W-:Y:S01]  /*39e0*/  MUFU.EX2 R19, R6 ;  /* 0x0000000600137308 */ /* 0x0007e20000000800 */
[----:B0-----:R-:W-:Y:S01]  /*39f0*/  FMUL R48, R27, 1.4426950216293334961 ;  /* 0x3fb8aa3b1b307820 */ /* 0x001fe20000400000 */
[----:B------:R-:W-:Y:S01]  /*3a00*/  FMUL R27, R29, 1.4426950216293334961 ;  /* 0x3fb8aa3b1d1b7820 */ /* 0x000fe20000400000 */
[----:B------:R-:W-:Y:S01]  /*3a10*/  FMUL R29, R33, 1.4426950216293334961 ;  /* 0x3fb8aa3b211d7820 */ /* 0x000fe20000400000 */
[----:B------:R-:W-:Y:S01]  /*3a20*/  FMUL R15, R15, 1.4426950216293334961 ;  /* 0x3fb8aa3b0f0f7820 */ /* 0x000fe20000400000 */
[----:B---3--:R-:W-:-:S03]  /*3a30*/  FADD R6, R4, R5 ;  /* 0x0000000504067221 */ /* 0x008fc60000000000 */
[----:B------:R-:W0:Y:S01]  /*3a40*/  MUFU.EX2 R11, R11 ;  /* 0x0000000b000b7308 */ /* 0x000e220000000800 */
[----:B----4-:R-:W-:Y:S01]  /*3a50*/  FADD R33, R9, R6 ;  /* 0x0000000609217221 */ /* 0x010fe20000000000 */
[----:B------:R-:W-:-:S03]  /*3a60*/  FADD R13, R13, -R80 ;  /* 0x800000500d0d7221 */ /* 0x000fc60000000000 */
[----:B-1----:R-:W-:-:S03]  /*3a70*/  FADD R33, R12, R33 ;  /* 0x000000210c217221 */ /* 0x002fc60000000000 */
[----:B------:R-:W1:Y:S01]  /*3a80*/  MUFU.EX2 R15, R15 ;  /* 0x0000000f000f7308 */ /* 0x000e620000000800 */
[----:B------:R-:W-:Y:S01]  /*3a90*/  FMUL R13, R13, 1.4426950216293334961 ;  /* 0x3fb8aa3b0d0d7820 */ /* 0x000fe20000400000 */
[----:B------:R-:W-:Y:S01]  /*3aa0*/  FADD R6, R10, R33 ;  /* 0x000000210a067221 */ /* 0x000fe20000000000 */
[----:B------:R-:W-:-:S03]  /*3ab0*/  FADD R31, R31, -R80 ;  /* 0x800000501f1f7221 */ /* 0x000fc60000000000 */
[----:B------:R-:W-:Y:S02]  /*3ac0*/  FADD R33, R7, R6 ;  /* 0x0000000607217221 */ /* 0x000fe40000000000 */
[----:B------:R-:W3:Y:S01]  /*3ad0*/  MUFU.EX2 R13, R13 ;  /* 0x0000000d000d7308 */ /* 0x000ee20000000800 */
[----:B------:R-:W-:Y:S01]  /*3ae0*/  FADD R37, R37, -R80 ;  /* 0x8000005025257221 */ /* 0x000fe20000000000 */
[----:B------:R-:W-:Y:S01]  /*3af0*/  FMUL R31, R31, 1.4426950216293334961 ;  /* 0x3fb8aa3b1f1f7820 */ /* 0x000fe20000400000 */
[----:B------:R-:W-:Y:S02]  /*3b00*/  FADD R52, R8, R33 ;  /* 0x0000002108347221 */ /* 0x000fe40000000000 */
[----:B------:R-:W-:Y:S02]  /*3b10*/  FMUL R37, R37, 1.4426950216293334961 ;  /* 0x3fb8aa3b25257820 */ /* 0x000fe40000400000 */
[----:B0-----:R-:W-:Y:S01]  /*3b20*/  FADD R52, R11, R52 ;  /* 0x000000340b347221 */ /* 0x001fe20000000000 */
[----:B------:R-:W-:Y:S01]  /*3b30*/  MUFU.EX2 R50, R31 ;  /* 0x0000001f00327308 */ /* 0x000fe20000000800 */
[----:B------:R-:W-:-:S07]  /*3b40*/  FADD R25, R25, -R80 ;  /* 0x8000005019197221 */ /* 0x000fce0000000000 */
[----:B------:R-:W0:Y:S08]  /*3b50*/  MUFU.EX2 R17, R17 ;  /* 0x0000001100117308 */ /* 0x000e300000000800 */
[----:B------:R1:W-:Y:S01]  /*3b60*/  MUFU.EX2 R31, R37 ;  /* 0x00000025001f7308 */ /* 0x0003e20000000800 */
[----:B------:R-:W-:Y:S01]  /*3b70*/  FADD R39, R39, -R80 ;  /* 0x8000005027277221 */ /* 0x000fe20000000000 */
[----:B-1----:R-:W-:-:S06]  /*3b80*/  FADD R37, R15, R52 ;  /* 0x000000340f257221 */ /* 0x002fcc0000000000 */
[----:B------:R-:W1:Y:S01]  /*3b90*/  MUFU.EX2 R16, R49 ;  /* 0x0000003100107308 */ /* 0x000e620000000800 */
[----:B------:R-:W-:Y:S01]  /*3ba0*/  FADD R52, R46, R37 ;  /* 0x000000252e347221 */ /* 0x000fe20000000000 */
[----:B------:R-:W-:-:S03]  /*3bb0*/  FMUL R25, R25, 1.4426950216293334961 ;  /* 0x3fb8aa3b19197820 */ /* 0x000fc60000400000 */
[----:B---3--:R-:W-:-:S03]  /*3bc0*/  FADD R37, R13, R52 ;  /* 0x000000340d257221 */ /* 0x008fc60000000000 */
[----:B------:R-:W3:Y:S01]  /*3bd0*/  MUFU.EX2 R18, R47 ;  /* 0x0000002f00127308 */ /* 0x000ee20000000800 */
[----:B------:R-:W-:Y:S01]  /*3be0*/  FMUL R39, R39, 1.4426950216293334961 ;  /* 0x3fb8aa3b27277820 */ /* 0x000fe20000400000 */
[----:B------:R-:W-:Y:S01]  /*3bf0*/  FADD R52, R14, R37 ;  /* 0x000000250e347221 */ /* 0x000fe20000000000 */
[----:B------:R-:W-:-:S05]  /*3c00*/  FADD R6, R38, -R80 ;  /* 0x8000005026067221 */ /* 0x000fca0000000000 */
[----:B------:R-:W4:Y:S08]  /*3c10*/  MUFU.EX2 R25, R25 ;  /* 0x0000001900197308 */ /* 0x000f300000000800 */
[----:B------:R0:W-:Y:S02]  /*3c20*/  MUFU.EX2 R38, R39 ;  /* 0x0000002700267308 */ /* 0x0001e40000000800 */
[----:B0-----:R-:W-:-:S06]  /*3c30*/  FADD R39, R17, R52 ;  /* 0x0000003411277221 */ /* 0x001fcc0000000000 */
[----:B------:R-:W0:Y:S01]  /*3c40*/  MUFU.EX2 R48, R48 ;  /* 0x0000003000307308 */ /* 0x000e220000000800 */
[----:B-1----:R-:W-:Y:S01]  /*3c50*/  FADD R39, R16, R39 ;  /* 0x0000002710277221 */ /* 0x002fe20000000000 */
[----:B------:R-:W-:Y:S01]  /*3c60*/  FADD R36, R36, -R80 ;  /* 0x8000005024247221 */ /* 0x000fe20000000000 */
[----:B------:R-:W-:Y:S02]  /*3c70*/  FMUL R33, R6, 1.4426950216293334961 ;  /* 0x3fb8aa3b06217820 */ /* 0x000fe40000400000 */
[----:B---3--:R-:W-:-:S03]  /*3c80*/  FADD R52, R18, R39 ;  /* 0x0000002712347221 */ /* 0x008fc60000000000 */
[----:B------:R-:W1:Y:S01]  /*3c90*/  MUFU.EX2 R27, R27 ;  /* 0x0000001b001b7308 */ /* 0x000e620000000800 */
[----:B------:R-:W-:Y:S01]  /*3ca0*/  FADD R6, R40, -R80 ;  /* 0x8000005028067221 */ /* 0x000fe20000000000 */
[----:B------:R-:W-:Y:S01]  /*3cb0*/  FMUL R36, R36, 1.4426950216293334961 ;  /* 0x3fb8aa3b24247820 */ /* 0x000fe20000400000 */
[----:B------:R-:W-:Y:S02]  /*3cc0*/  FADD R52, R19, R52 ;  /* 0x0000003413347221 */ /* 0x000fe40000000000 */
[----:B------:R-:W-:Y:S02]  /*3cd0*/  FMUL R6, R6, 1.4426950216293334961 ;  /* 0x3fb8aa3b06067820 */ /* 0x000fe40000400000 */
[----:B----4-:R-:W-:Y:S01]  /*3ce0*/  FADD R39, R25, R52 ;  /* 0x0000003419277221 */ /* 0x010fe20000000000 */
[----:B------:R-:W3:Y:S08]  /*3cf0*/  MUFU.EX2 R29, R29 ;  /* 0x0000001d001d7308 */ /* 0x000ef00000000800 */
[----:B------:R-:W4:Y:S08]  /*3d00*/  MUFU.EX2 R36, R36 ;  /* 0x0000002400247308 */ /* 0x000f300000000800 */
[----:B------:R0:W-:Y:S01]  /*3d10*/  MUFU.EX2 R37, R6 ;  /* 0x0000000600257308 */ /* 0x0001e20000000800 */
[--C-:B------:R-:W-:Y:S01]  /*3d20*/  FADD R41, R41, -R80.reuse ;  /* 0x8000005029297221 */ /* 0x100fe20000000000 */
[----:B------:R-:W-:Y:S01]  /*3d30*/  FADD R42, R42, -R80 ;  /* 0x800000502a2a7221 */ /* 0x000fe20000000000 */
[----:B0-----:R-:W-:-:S04]  /*3d40*/  FADD R6, R48, R39 ;  /* 0x0000002730067221 */ /* 0x001fc80000000000 */
[----:B-1----:R-:W-:Y:S01]  /*3d50*/  FADD R39, R27, R6 ;  /* 0x000000061b277221 */ /* 0x002fe20000000000 */
[--C-:B------:R-:W-:Y:S01]  /*3d60*/  FADD R43, R43, -R80.reuse ;  /* 0x800000502b2b7221 */ /* 0x100fe20000000000 */
[--C-:B------:R-:W-:Y:S01]  /*3d70*/  FADD R45, R45, -R80.reuse ;  /* 0x800000502d2d7221 */ /* 0x100fe20000000000 */
[--C-:B------:R-:W-:Y:S01]  /*3d80*/  FADD R44, R44, -R80.reuse ;  /* 0x800000502c2c7221 */ /* 0x100fe20000000000 */
[----:B------:R-:W-:Y:S01]  /*3d90*/  FADD R6, R50, R39 ;  /* 0x0000002732067221 */ /* 0x000fe20000000000 */
[----:B------:R-:W-:Y:S01]  /*3da0*/  FADD R35, R35, -R80 ;  /* 0x8000005023237221 */ /* 0x000fe20000000000 */
[----:B------:R-:W0:Y:S01]  /*3db0*/  MUFU.EX2 R33, R33 ;  /* 0x0000002100217308 */ /* 0x000e220000000800 */
[----:B------:R-:W-:Y:S01]  /*3dc0*/  FMUL R41, R41, 1.4426950216293334961 ;  /* 0x3fb8aa3b29297820 */ /* 0x000fe20000400000 */
[----:B------:R-:W-:Y:S01]  /*3dd0*/  FMUL R42, R42, 1.4426950216293334961 ;  /* 0x3fb8aa3b2a2a7820 */ /* 0x000fe20000400000 */
[----:B------:R-:W-:Y:S01]  /*3de0*/  FMUL R43, R43, 1.4426950216293334961 ;  /* 0x3fb8aa3b2b2b7820 */ /* 0x000fe20000400000 */
[----:B------:R-:W-:Y:S01]  /*3df0*/  FMUL R45, R45, 1.4426950216293334961 ;  /* 0x3fb8aa3b2d2d7820 */ /* 0x000fe20000400000 */
[----:B------:R-:W-:Y:S01]  /*3e00*/  FMUL R44, R44, 1.4426950216293334961 ;  /* 0x3fb8aa3b2c2c7820 */ /* 0x000fe20000400000 */
[----:B---3--:R-:W-:Y:S01]  /*3e10*/  FADD R39, R29, R6 ;  /* 0x000000061d277221 */ /* 0x008fe20000000000 */
[----:B------:R-:W-:Y:S01]  /*3e20*/  FMUL R35, R35, 1.4426950216293334961 ;  /* 0x3fb8aa3b23237820 */ /* 0x000fe20000400000 */
[----:B------:R-:W1:Y:S01]  /*3e30*/  MUFU.EX2 R40, R41 ;  /* 0x0000002900287308 */ /* 0x000e620000000800 */
[----:B------:R-:W-:-:S07]  /*3e40*/  F2FP.BF16.F32.PACK_AB R4, R5, R4 ;  /* 0x000000040504723e */ /* 0x000fce00000010ff */
[----:B------:R4:W-:Y:S01]  /*3e50*/  MUFU.EX2 R79, R42 ;  /* 0x0000002a004f7308 */ /* 0x0009e20000000800 */
[----:B------:R-:W-:-:S07]  /*3e60*/  F2FP.BF16.F32.PACK_AB R5, R12, R9 ;  /* 0x000000090c05723e */ /* 0x000fce00000010ff */
[----:B------:R-:W3:Y:S01]  /*3e70*/  MUFU.EX2 R82, R43 ;  /* 0x0000002b00527308 */ /* 0x000ee20000000800 */
[----:B----4-:R-:W-:-:S07]  /*3e80*/  FADD R42, R36, R39 ;  /* 0x00000027242a7221 */ /* 0x010fce0000000000 */
[----:B------:R-:W4:Y:S01]  /*3e90*/  MUFU.EX2 R78, R45 ;  /* 0x0000002d004e7308 */ /* 0x000f220000000800 */
[----:B------:R-:W-:-:S07]  /*3ea0*/  FADD R39, R31, R42 ;  /* 0x0000002a1f277221 */ /* 0x000fce0000000000 */
[----:B------:R-:W-:Y:S01]  /*3eb0*/  MUFU.EX2 R76, R44 ;  /* 0x0000002c004c7308 */ /* 0x000fe20000000800 */
[----:B------:R-:W-:-:S07]  /*3ec0*/  F2FP.BF16.F32.PACK_AB R9, R14, R13 ;  /* 0x0000000d0e09723e */ /* 0x000fce00000010ff */
[----:B------:R-:W2:Y:S01]  /*3ed0*/  MUFU.EX2 R73, R35 ;  /* 0x0000002300497308 */ /* 0x000ea20000000800 */
[----:B------:R-:W-:Y:S01]  /*3ee0*/  FADD R14, R38, R39 ;  /* 0x00000027260e7221 */ /* 0x000fe20000000000 */
[----:B------:R-:W-:Y:S02]  /*3ef0*/  F2FP.BF16.F32.PACK_AB R6, R7, R10 ;  /* 0x0000000a0706723e */ /* 0x000fe400000010ff */
[----:B------:R-:W-:Y:S01]  /*3f00*/  F2FP.BF16.F32.PACK_AB R10, R16, R17 ;  /* 0x00000011100a723e */ /* 0x000fe200000010ff */
[----:B0-----:R-:W-:Y:S01]  /*3f10*/  FADD R17, R33, R14 ;  /* 0x0000000e21117221 */ /* 0x001fe20000000000 */
[----:B------:R-:W-:Y:S02]  /*3f20*/  F2FP.BF16.F32.PACK_AB R7, R11, R8 ;  /* 0x000000080b07723e */ /* 0x000fe400000010ff */
[----:B------:R-:W-:Y:S01]  /*3f30*/  F2FP.BF16.F32.PACK_AB R14, R36, R29 ;  /* 0x0000001d240e723e */ /* 0x000fe200000010ff */
[----:B-1----:R-:W-:Y:S01]  /*3f40*/  FADD R36, R40, R17 ;  /* 0x0000001128247221 */ /* 0x002fe20000000000 */
[----:B------:R-:W-:-:S02]  /*3f50*/  F2FP.BF16.F32.PACK_AB R8, R46, R15 ;  /* 0x0000000f2e08723e */ /* 0x000fc400000010ff */
[----:B------:R-:W-:Y:S02]  /*3f60*/  F2FP.BF16.F32.PACK_AB R11, R19, R18 ;  /* 0x00000012130b723e */ /* 0x000fe400000010ff */
[----:B------:R-:W-:Y:S02]  /*3f70*/  F2FP.BF16.F32.PACK_AB R12, R48, R25 ;  /* 0x00000019300c723e */ /* 0x000fe400000010ff */
[----:B------:R-:W-:Y:S02]  /*3f80*/  F2FP.BF16.F32.PACK_AB R13, R50, R27 ;  /* 0x0000001b320d723e */ /* 0x000fe400000010ff */
[----:B------:R-:W-:Y:S02]  /*3f90*/  F2FP.BF16.F32.PACK_AB R15, R38, R31 ;  /* 0x0000001f260f723e */ /* 0x000fe400000010ff */
[----:B------:R-:W-:Y:S02]  /*3fa0*/  F2FP.BF16.F32.PACK_AB R16, R40, R33 ;  /* 0x000000212810723e */ /* 0x000fe400000010ff */
[----:B---3--:R-:W-:-:S02]  /*3fb0*/  F2FP.BF16.F32.PACK_AB R17, R82, R37 ;  /* 0x000000255211723e */ /* 0x008fc400000010ff */
[----:B----4-:R-:W-:Y:S02]  /*3fc0*/  F2FP.BF16.F32.PACK_AB R18, R78, R79 ;  /* 0x0000004f4e12723e */ /* 0x010fe400000010ff */
[----:B--2---:R-:W-:Y:S01]  /*3fd0*/  F2FP.BF16.F32.PACK_AB R19, R73, R76 ;  /* 0x0000004c4913723e */ /* 0x004fe200000010ff */
[----:B------:R-:W-:Y:S06]  /*3fe0*/  @!P1 BRA `(.L_x_9) ;  /* 0x0000000000049947 */ /* 0x000fec0003800000 */
[----:B------:R0:W-:Y:S02]  /*3ff0*/  STTM.x16 tmem[UR11+0x60], R4 ;  /* 0x00006004000079ed */ /* 0x0001e4000824000b */
.L_x_9:
[----:B-----5:R-:W-:Y:S01]  /*4000*/  STS.U16 [R71+UR8+0x4000], R20 ;  /* 0x0040001447007988 */ /* 0x020fe20008000408 */
[----:B0-----:R-:W-:Y:S01]  /*4010*/  FADD R4, -R80, -INF ;  /* 0xff80000050047421 */ /* 0x001fe20000000100 */
[----:B------:R-:W-:Y:S02]  /*4020*/  FADD R157, R37, R36 ;  /* 0x00000024259d7221 */ /* 0x000fe40000000000 */
[----:B------:R-:W-:Y:S01]  /*4030*/  STS.U16 [R71+UR8+0x4200], R22 ;  /* 0x0042001647007988 */ /* 0x000fe20008000408 */
[----:B------:R-:W-:Y:S01]  /*4040*/  FMUL R81, R4, 1.4426950216293334961 ;  /* 0x3fb8aa3b04517820 */ /* 0x000fe20000400000 */
[----:B------:R-:W-:Y:S02]  /*4050*/  FADD R82, R82, R157 ;  /* 0x0000009d52527221 */ /* 0x000fe40000000000 */
[----:B------:R-:W-:Y:S03]  /*4060*/  STS.U16 [R71+UR8+0x4400], R24 ;  /* 0x0044001847007988 */ /* 0x000fe60008000408 */
[----:B------:R-:W0:Y:S01]  /*4070*/  MUFU.EX2 R81, R81 ;  /* 0x0000005100517308 */ /* 0x000e220000000800 */
        /* <DEDUP_REMOVED lines=8> */
[----:B------:R2:W-:Y:S04]  /*4100*/  STS.U16 [R70+UR8+0x4700], R147 ;  /* 0x0047009346007988 */ /* 0x0005e80008000408 */
[----:B------:R2:W-:Y:S04]  /*4110*/  STS.U16 [R70+UR8+0x4900], R149 ;  /* 0x0049009546007988 */ /* 0x0005e80008000408 */
[----:B------:R2:W-:Y:S04]  /*4120*/  STS.U16 [R70+UR8+0x4b00], R151 ;  /* 0x004b009746007988 */ /* 0x0005e80008000408 */
[----:B------:R2:W-:Y:S04]  /*4130*/  STS.U16 [R70+UR8+0x4d00], R153 ;  /* 0x004d009946007988 */ /* 0x0005e80008000408 */
[----:B------:R2:W-:Y:S01]  /*4140*/  STS.U16 [R70+UR8+0x4f00], R155 ;  /* 0x004f009b46007988 */ /* 0x0005e20008000408 */
[----:B------:R-:W3:Y:S02]  /*4150*/  FENCE.VIEW.ASYNC.T ;  /* 0x00000000000073c6 */ /* 0x000ee40000000200 */
[----:B---3--:R-:W-:Y:S06]  /*4160*/  BAR.SYNC.DEFER_BLOCKING 0x0 ;  /* 0x0000000000007b1d */ /* 0x008fec0000010000 */
[----:B-1----:R-:W1:Y:S01]  /*4170*/  LDTM.x64 R4, tmem[UR11] ;  /* 0x0000000b000479ee */ /* 0x002e620008340000 */
[----:B------:R-:W-:Y:S01]  /*4180*/  NOP ;  /* 0x0000000000007918 */ /* 0x000fe20000000000 */
[----:B0-2---:R-:W-:Y:S05]  /*4190*/  @!P1 BRA `(.L_x_10) ;  /* 0x0000000400049947 */ /* 0x005fea0003800000 */
[C---:B-1----:R-:W-:Y:S01]  /*41a0*/  FMUL R4, R81.reuse, R4 ;  /* 0x0000000451047220 */ /* 0x042fe20000400000 */
[C---:B------:R-:W-:Y:S01]  /*41b0*/  FMUL R5, R81.reuse, R5 ;  /* 0x0000000551057220 */ /* 0x040fe20000400000 */
        /* <DEDUP_REMOVED lines=61> */
[----:B------:R-:W-:-:S04]  /*4590*/  FMUL R67, R81, R67 ;  /* 0x0000004351437220 */ /* 0x000fc80000400000 */
[----:B------:R0:W-:Y:S03]  /*45a0*/  STTM.x64 tmem[UR11], R4 ;  /* 0x00000004000079ed */ /* 0x0001e6000834000b */
.L_x_10:
[----:B-1----:R-:W1:Y:S02]  /*45b0*/  FENCE.VIEW.ASYNC.T ;  /* 0x00000000000073c6 */ /* 0x002e640000000200 */
[----:B-1----:R-:W-:Y:S01]  /*45c0*/  BAR.SYNC.DEFER_BLOCKING 0x0 ;  /* 0x0000000000007b1d */ /* 0x002fe20000010000 */
[----:B------:R-:W-:Y:S01]  /*45d0*/  FADD R79, R79, R82 ;  /* 0x000000524f4f7221 */ /* 0x000fe20000000000 */
[----:B------:R-:W-:Y:S01]  /*45e0*/  UIADD3 UR20, UPT, UPT, UR8, 0x7000, URZ ;  /* 0x0000700008147890 */ /* 0x000fe2000fffe0ff */
[----:B------:R-:W-:Y:S01]  /*45f0*/  FSEL R160, R80, -INF , P1 ;  /* 0xff80000050a07808 */ /* 0x000fe20000800000 */
[----:B------:R-:W-:Y:S01]  /*4600*/  UIADD3 UR13, UPT, UPT, UR10, 0x60, URZ ;  /* 0x000000600a0d7890 */ /* 0x000fe2000fffe0ff */
[----:B------:R-:W-:-:S04]  /*4610*/  FADD R79, R78, R79 ;  /* 0x0000004f4e4f7221 */ /* 0x000fc80000000000 */
[----:B------:R-:W-:-:S04]  /*4620*/  FADD R76, R76, R79 ;  /* 0x0000004f4c4c7221 */ /* 0x000fc80000000000 */
[----:B------:R-:W-:-:S04]  /*4630*/  FADD R76, R73, R76 ;  /* 0x0000004c494c7221 */ /* 0x000fc80000000000 */
[----:B------:R-:W-:-:S05]  /*4640*/  FADD R76, R81, R76 ;  /* 0x0000004c514c7221 */ /* 0x000fca0000000000 */
[----:B------:R-:W-:Y:S01]  /*4650*/  FSEL R73, R76, 1, P1 ;  /* 0x3f8000004c497808 */ /* 0x000fe20000800000 */
[----:B------:R1:W-:Y:S06]  /*4660*/  MEMBAR.ALL.CTA ;  /* 0x0000000000007992 */ /* 0x0003ec0000008000 */
[----:B-1----:R-:W1:Y:S02]  /*4670*/  FENCE.VIEW.ASYNC.S ;  /* 0x00000000000073c6 */ /* 0x002e640000000000 */
[----:B-1----:R-:W-:Y:S06]  /*4680*/  BAR.SYNC.DEFER_BLOCKING 0x0 ;  /* 0x0000000000007b1d */ /* 0x002fec0000010000 */
[----:B------:R-:W-:Y:S05]  /*4690*/  @!P2 BRA `(.L_x_11) ;  /* 0x000000000064a947 */ /* 0x000fea0003800000 */
[----:B------:R-:W-:Y:S01]  /*46a0*/  UIADD3 UR4, UPT, UPT, UR8, 0x4000, URZ ;  /* 0x0000400008047890 */ /* 0x000fe2000fffe0ff */
[----:B------:R-:W-:Y:S01]  /*46b0*/  BSSY.RECONVERGENT B0, `(.L_x_12) ;  /* 0x0000016000007945 */ /* 0x000fe20003800200 */
[----:B------:R-:W-:Y:S02]  /*46c0*/  ELECT P1, URZ, PT ;  /* 0x0000000000ff782f */ /* 0x000fe40003820000 */
[----:B------:R-:W-:Y:S01]  /*46d0*/  USHF.R.U32.HI UR4, URZ, 0x4, UR4 ;  /* 0x00000004ff047899 */ /* 0x000fe20008011604 */
[----:B------:R-:W-:Y:S01]  /*46e0*/  UMOV UR6, 0xfffffffe ;  /* 0xfffffffe00067882 */ /* 0x000fe20000000000 */
[----:B------:R-:W-:Y:S02]  /*46f0*/  UMOV UR7, 0x7fffbfdf ;  /* 0x7fffbfdf00077882 */ /* 0x000fe40000000000 */
[----:B------:R-:W-:Y:S01]  /*4700*/  USGXT.U32 UR4, UR4, 0xe ;  /* 0x0000000e0404789a */ /* 0x000fe20008000000 */
[----:B------:R-:W-:Y:S01]  /*4710*/  UMOV UR5, URZ ;  /* 0x000000ff00057c82 */ /* 0x000fe20008000000 */
[----:B------:R-:W-:-:S02]  /*4720*/  UIADD3 UR14, UPT, UPT, UR10, 0x68, URZ ;  /* 0x000000680a0e7890 */ /* 0x000fc4000fffe0ff */
[----:B------:R-:W-:Y:S01]  /*4730*/  UIADD3.64 UR6, UPT, UPT, UR4, -UR6, URZ ;  /* 0x8000000604067297 */ /* 0x000fe2000fffe0ff */
[----:B------:R-:W-:Y:S01]  /*4740*/  UMOV UR18, 0x0 ;  /* 0x0000000000127882 */ /* 0x000fe20000000000 */
[----:B------:R-:W-:Y:S01]  /*4750*/  UMOV UR19, 0x8100490 ;  /* 0x0810049000137882 */ /* 0x000fe20000000000 */
[----:B------:R-:W-:Y:S01]  /*4760*/  UMOV UR5, 0x80004020 ;  /* 0x8000402000057882 */ /* 0x000fe20000000000 */
[----:B------:R-:W-:Y:S01]  /*4770*/  UMOV UR22, 0x0 ;  /* 0x0000000000167882 */ /* 0x000fe20000000000 */
[----:B------:R-:W-:Y:S01]  /*4780*/  UMOV UR23, 0x8100490 ;  /* 0x0810049000177882 */ /* 0x000fe20000000000 */
[----:B------:R1:W-:Y:S03]  /*4790*/  UTCHMMA tmem[UR13], gdesc[UR4], tmem[UR10], tmem[UR18], idesc[UR19], UPT ;  /* 0x00ff12040d0079ea */ /* 0x0003e6000b80000a */
[----:B------:R1:W-:Y:S01]  /*47a0*/  UTCHMMA tmem[UR14], gdesc[UR6], tmem[UR10], tmem[UR22], idesc[UR23], UPT ;  /* 0x00ff16060e0079ea */ /* 0x0003e2000b80000a */
[----:B------:R-:W-:Y:S05]  /*47b0*/  @!P1 BRA `(.L_x_13) ;  /* 0x0000000000149947 */ /* 0x000fea0003800000 */
[----:B-1----:R-:W-:Y:S01]  /*47c0*/  UMOV UR4, UR20 ;  /* 0x0000001400047c82 */ /* 0x002fe20008000000 */
[----:B------:R-:W-:Y:S02]  /*47d0*/  UMOV UR5, URZ ;  /* 0x000000ff00057c82 */ /* 0x000fe40008000000 */
[----:B------:R-:W-:Y:S02]  /*47e0*/  UMOV UR4, UR4 ;  /* 0x0000000400047c82 */ /* 0x000fe40008000000 */
[----:B------:R2:W-:Y:S01]  /*47f0*/  UTCBAR [UR4], URZ ;  /* 0x000000ff040073e9 */ /* 0x0005e200080000ff */
[----:B------:R-:W-:Y:S02]  /*4800*/  NOP ;  /* 0x0000000000007918 */ /* 0x000fe40000000000 */
.L_x_13:
[----:B-12---:R-:W-:Y:S05]  /*4810*/  BSYNC.RECONVERGENT B0 ;  /* 0x0000000000007941 */ /* 0x006fea0003800200 */
.L_x_12:
[----:B------:R-:W-:Y:S05]  /*4820*/  BRA `(.L_x_14) ;  /* 0x0000000000087947 */ /* 0x000fea0003800000 */
.L_x_11:
[----:B------:R-:W-:-:S13]  /*4830*/  ISETP.GE.AND P1, PT, R77, RZ, PT ;  /* 0x000000ff4d00720c */ /* 0x000fda0003f26270 */
[----:B------:R-:W-:Y:S05]  /*4840*/  @!P1 BRA `(.L_x_15) ;  /* 0x0000002c00049947 */ /* 0x000fea0003800000 */
.L_x_14:
[----:B------:R-:W1:Y:S01]  /*4850*/  LDCU UR31, c[0x0][0x3d4] ;  /* 0x00007a80ff1f77ac */ /* 0x000e620008000800 */
[----:B------:R-:W-:Y:S02]  /*4860*/  IMAD.SHL.U32 R80, R3, 0x20, RZ ;  /* 0x0000002003507824 */ /* 0x000fe400078e00ff */
[----:B------:R-:W-:Y:S01]  /*4870*/  HFMA2 R3, -RZ, RZ, 0, 0 ;  /* 0x00000000ff037431 */ /* 0x000fe200000001ff */
[----:B------:R-:W-:Y:S01]  /*4880*/  IADD3 R82, PT, PT, R77, 0x60, RZ ;  /* 0x000000604d527810 */ /* 0x000fe20007ffe0ff */
[----:B------:R-:W-:Y:S01]  /*4890*/  USHF.R.U32.HI UR7, URZ, 0x4, UR8 ;  /* 0x00000004ff077899 */ /* 0x000fe20008011608 */
[----:B0-----:R-:W-:Y:S01]  /*48a0*/  IMAD.MOV.U32 R36, RZ, RZ, RZ ;  /* 0x000000ffff247224 */ /* 0x001fe200078e00ff */
[----:B------:R-:W-:Y:S01]  /*48b0*/  USHF.R.U32.HI UR30, URZ, 0x4, UR16 ;  /* 0x00000004ff1e7899 */ /* 0x000fe20008011610 */
[----:B------:R-:W-:Y:S01]  /*48c0*/  CS2R R76, SRZ ;  /* 0x00000000004c7805 */ /* 0x000fe2000001ff00 */
[----:B------:R-:W-:Y:S01]  /*48d0*/  USGXT.U32 UR16, UR7, 0xe ;  /* 0x0000000e0710789a */ /* 0x000fe20008000000 */
[----:B------:R-:W-:Y:S01]  /*48e0*/  IMAD.MOV.U32 R79, RZ, RZ, R80 ;  /* 0x000000ffff4f7224 */ /* 0x000fe200078e0050 */
[----:B------:R-:W-:-:S02]  /*48f0*/  USGXT.U32 UR30, UR30, 0xe ;  /* 0x0000000e1e1e789a */ /* 0x000fc40008000000 */
[----:B------:R-:W-:Y:S02]  /*4900*/  UIADD3 UR4, UPT, UPT, UR8, 0x6000, URZ ;  /* 0x0000600008047890 */ /* 0x000fe4000fffe0ff */
[----:B------:R-:W-:Y:S02]  /*4910*/  ULOP3.LUT UR34, UR16, 0x2000000, URZ, 0xfc, !UPT ;  /* 0x0200000010227892 */ /* 0x000fe4000f8efcff */
[----:B------:R-:W-:Y:S02]  /*4920*/  UIADD3 UR16, UP3, UPT, UR16, 0x2000080, URZ ;  /* 0x0200008010107890 */ /* 0x000fe4000ff7e0ff */
[----:B-1----:R-:W-:Y:S02]  /*4930*/  USHF.L.U32 UR31, UR31, 0x5, URZ ;  /* 0x000000051f1f7899 */ /* 0x002fe400080006ff */
[----:B------:R-:W-:Y:S02]  /*4940*/  UIADD3 UR14, UP2, UPT, UR30, 0x2, URZ ;  /* 0x000000021e0e7890 */ /* 0x000fe4000ff5e0ff */
[----:B------:R-:W-:Y:S01]  /*4950*/  USHF.R.U32.HI UR4, URZ, 0x4, UR4 ;  /* 0x00000004ff047899 */ /* 0x000fe20008011604 */
[----:B------:R-:W-:Y:S01]  /*4960*/  UMOV UR6, URZ ;  /* 0x000000ff00067c82 */ /* 0x000fe20008000000 */
[----:B------:R-:W-:Y:S01]  /*4970*/  UMOV UR5, URZ ;  /* 0x000000ff00057c82 */ /* 0x000fe20008000000 */
[----:B------:R-:W-:Y:S01]  /*4980*/  UISETP.NE.U32.AND UP1, UPT, UR17, URZ, UPT ;  /* 0x000000ff1100728c */ /* 0x000fe2000bf25070 */
[----:B------:R-:W-:Y:S01]  /*4990*/  MOV R78, UR31 ;  /* 0x0000001f004e7c02 */ /* 0x000fe20008000f00 */
[----:B------:R-:W-:-:S02]  /*49a0*/  UIADD3.X UR17, UPT, UPT, UR6, 0x40004040, URZ, UP3, !UPT ;  /* 0x4000404006117890 */ /* 0x000fc40009ffe4ff */
[----:B------:R-:W-:Y:S02]  /*49b0*/  UIADD3.X UR15, UPT, UPT, UR5, 0x40004040, URZ, UP2, !UPT ;  /* 0x40004040050f7890 */ /* 0x000fe400097fe4ff */
[----:B------:R-:W-:Y:S02]  /*49c0*/  USGXT.U32 UR4, UR4, 0xe ;  /* 0x0000000e0404789a */ /* 0x000fe40008000000 */
[----:B------:R-:W-:Y:S02]  /*49d0*/  UIADD3 UR36, UP2, UPT, UR16, 0x80, URZ ;  /* 0x0000008010247890 */ /* 0x000fe4000ff5e0ff */
[----:B------:R-:W-:Y:S01]  /*49e0*/  UIADD3 UR38, UP3, UPT, UR16, 0x100, URZ ;  /* 0x0000010010267890 */ /* 0x000fe2000ff7e0ff */
[----:B------:R-:W-:Y:S01]  /*49f0*/  UMOV UR18, 0xfffffffe ;  /* 0xfffffffe00127882 */ /* 0x000fe20000000000 */
[----:B------:R-:W-:Y:S01]  /*4a00*/  UMOV UR19, 0x7fffbfdf ;  /* 0x7fffbfdf00137882 */ /* 0x000fe20000000000 */
[----:B------:R-:W0:Y:S01]  /*4a10*/  LDCU UR35, c[0x0][0x3a8] ;  /* 0x00007500ff2377ac */ /* 0x000e220008000800 */
[----:B------:R-:W-:-:S02]  /*4a20*/  UIADD3.X UR37, UPT, UPT, UR17, URZ, URZ, UP2, !UPT ;  /* 0x000000ff11257290 */ /* 0x000fc400097fe4ff */
[----:B------:R-:W-:Y:S02]  /*4a30*/  UIADD3.X UR39, UPT, UPT, UR17, URZ, URZ, UP3, !UPT ;  /* 0x000000ff11277290 */ /* 0x000fe40009ffe4ff */
[----:B------:R-:W-:Y:S02]  /*4a40*/  UIADD3.64 UR18, UPT, UPT, UR4, -UR18, URZ ;  /* 0x8000001204127297 */ /* 0x000fe4000fffe0ff */
[----:B------:R-:W-:Y:S02]  /*4a50*/  UIADD3.64 UR40, UPT, UPT, UR14, 0x2, URZ ;  /* 0x000000020e287897 */ /* 0x000fe4000fffe0ff */
[----:B------:R-:W-:Y:S01]  /*4a60*/  UIADD3.64 UR42, UPT, UPT, UR14, 0x4, URZ ;  /* 0x000000040e2a7897 */ /* 0x000fe2000fffe0ff */
[----:B------:R-:W-:Y:S01]  /*4a70*/  UMOV UR32, 0x1 ;  /* 0x0000000100207882 */ /* 0x000fe20000000000 */
[----:B------:R-:W-:-:S10]  /*4a80*/  UMOV UR33, UR20 ;  /* 0x0000001400217c82 */ /* 0x000fd40008000000 */
.L_x_20:
[----:B------:R-:W-:-:S04]  /*4a90*/  IMAD.WIDE R12, R79, 0x2, R74 ;  /* 0x000000024f0c7825 */ /* 0x000fc800078e024a */
[C---:B------:R-:W-:Y:S01]  /*4aa0*/  IMAD.WIDE R14, R79.reuse, 0x2, R138 ;  /* 0x000000024f0e7825 */ /* 0x040fe200078e028a */
[----:B------:R1:W2:Y:S03]  /*4ab0*/  LDG.E.U16 R4, desc[UR28][R12.64] ;  /* 0x0000001c0c047981 */ /* 0x0002a6000c1e1500 */
[C---:B------:R-:W-:Y:S01]  /*4ac0*/  IMAD.WIDE R20, R79.reuse, 0x2, R130 ;  /* 0x000000024f147825 */ /* 0x040fe200078e0282 */
[----:B------:R3:W4:Y:S03]  /*4ad0*/  LDG.E.U16 R6, desc[UR28][R14.64] ;  /* 0x0000001c0e067981 */ /* 0x000726000c1e1500 */
[C---:B------:R-:W-:Y:S01]  /*4ae0*/  IMAD.WIDE R22, R79.reuse, 0x2, R122 ;  /* 0x000000024f167825 */ /* 0x040fe200078e027a */
[----:B------:R5:W4:Y:S03]  /*4af0*/  LDG.E.U16 R8, desc[UR28][R20.64] ;  /* 0x0000001c14087981 */ /* 0x000b26000c1e1500 */
[C---:B------:R-:W-:Y:S01]  /*4b00*/  IMAD.WIDE R24, R79.reuse, 0x2, R128 ;  /* 0x000000024f187825 */ /* 0x040fe200078e0280 */
[----:B------:R0:W4:Y:S03]  /*4b10*/  LDG.E.U16 R10, desc[UR28][R22.64] ;  /* 0x0000001c160a7981 */ /* 0x000126000c1e1500 */
[C---:B------:R-:W-:Y:S01]  /*4b20*/  IMAD.WIDE R16, R79.reuse, 0x2, R144 ;  /* 0x000000024f107825 */ /* 0x040fe200078e0290 */
[----:B------:R0:W4:Y:S03]  /*4b30*/  LDG.E.U16 R9, desc[UR28][R24.64] ;  /* 0x0000001c18097981 */ /* 0x000126000c1e1500 */
[C---:B------:R-:W-:Y:S01]  /*4b40*/  IMAD.WIDE R18, R79.reuse, 0x2, R136 ;  /* 0x000000024f127825 */ /* 0x040fe200078e0288 */
[----:B------:R-:W4:Y:S03]  /*4b50*/  LDG.E.U16 R5, desc[UR28][R16.64] ;  /* 0x0000001c10057981 */ /* 0x000f26000c1e1500 */
[C---:B------:R-:W-:Y:S01]  /*4b60*/  IMAD.WIDE R28, R79.reuse, 0x2, R120 ;  /* 0x000000024f1c7825 */ /* 0x040fe200078e0278 */
[----:B------:R-:W4:Y:S03]  /*4b70*/  LDG.E.U16 R7, desc[UR28][R18.64] ;  /* 0x0000001c12077981 */ /* 0x000f26000c1e1500 */
[C---:B-1----:R-:W-:Y:S01]  /*4b80*/  IMAD.WIDE R12, R79.reuse, 0x2, R142 ;  /* 0x000000024f0c7825 */ /* 0x042fe200078e028e */
[----:B------:R-:W4:Y:S03]  /*4b90*/  LDG.E.U16 R11, desc[UR28][R28.64] ;  /* 0x0000001c1c0b7981 */ /* 0x000f26000c1e1500 */
[----:B---3--:R-:W-:-:S02]  /*4ba0*/  IMAD.WIDE R14, R79, 0x2, R134 ;  /* 0x000000024f0e7825 */ /* 0x008fc400078e0286 */
[----:B------:R1:W3:Y:S02]  /*4bb0*/  LDG.E.U16 R12, desc[UR28][R12.64] ;  /* 0x0000001c0c0c7981 */ /* 0x0002e4000c1e1500 */
[C---:B------:R-:W-:Y:S02]  /*4bc0*/  IMAD.WIDE R26, R79.reuse, 0x2, R126 ;  /* 0x000000024f1a7825 */ /* 0x040fe400078e027e */
[----:B------:R-:W3:Y:S02]  /*4bd0*/  LDG.E.U16 R14, desc[UR28][R14.64] ;  /* 0x0000001c0e0e7981 */ /* 0x000ee4000c1e1500 */
[C---:B------:R-:W-:Y:S02]  /*4be0*/  IMAD.WIDE R30, R79.reuse, 0x2, R118 ;  /* 0x000000024f1e7825 */ /* 0x040fe400078e0276 */
[----:B------:R1:W3:Y:S02]  /*4bf0*/  LDG.E.U16 R16, desc[UR28][R26.64] ;  /* 0x0000001c1a107981 */ /* 0x0002e4000c1e1500 */
[----:B-----5:R-:W-:-:S02]  /*4c00*/  IMAD.WIDE R20, R79, 0x2, R140 ;  /* 0x000000024f147825 */ /* 0x020fc400078e028c */
[----:B------:R-:W5:Y:S02]  /*4c10*/  LDG.E.U16 R18, desc[UR28][R30.64] ;  /* 0x0000001c1e127981 */ /* 0x000f64000c1e1500 */
[C---:B0-----:R-:W-:Y:S02]  /*4c20*/  IMAD.WIDE R22, R79.reuse, 0x2, R132 ;  /* 0x000000024f167825 */ /* 0x041fe400078e0284 */
[----:B------:R-:W5:Y:S02]  /*4c30*/  LDG.E.U16 R21, desc[UR28][R20.64] ;  /* 0x0000001c14157981 */ /* 0x000f64000c1e1500 */
[C---:B------:R-:W-:Y:S02]  /*4c40*/  IMAD.WIDE R24, R79.reuse, 0x2, R124 ;  /* 0x000000024f187825 */ /* 0x040fe400078e027c */
[----:B------:R0:W5:Y:S02]  /*4c50*/  LDG.E.U16 R23, desc[UR28][R22.64] ;  /* 0x0000001c16177981 */ /* 0x000164000c1e1500 */
[----:B------:R-:W-:-:S02]  /*4c60*/  IMAD.WIDE R32, R79, 0x2, R116 ;  /* 0x000000024f207825 */ /* 0x000fc400078e0274 */
[----:B------:R0:W5:Y:S04]  /*4c70*/  LDG.E.U16 R25, desc[UR28][R24.64] ;  /* 0x0000001c18197981 */ /* 0x000168000c1e1500 */
[----:B------:R0:W5:Y:S01]  /*4c80*/  LDG.E.U16 R33, desc[UR28][R32.64] ;  /* 0x0000001c20217981 */ /* 0x000162000c1e1500 */
[C---:B------:R-:W-:Y:S02]  /*4c90*/  IADD3 R57, P5, PT, R77.reuse, 0x24, RZ ;  /* 0x000000244d397810 */ /* 0x040fe40007fbe0ff */
[C---:B------:R-:W-:Y:S02]  /*4ca0*/  IADD3 R63, P1, PT, R77.reuse, 0x21, RZ ;  /* 0x000000214d3f7810 */ /* 0x040fe40007f3e0ff */
[C---:B------:R-:W-:Y:S02]  /*4cb0*/  IADD3 R61, P4, PT, R77.reuse, 0x25, RZ ;  /* 0x000000254d3d7810 */ /* 0x040fe40007f9e0ff */
[----:B------:R-:W-:Y:S01]  /*4cc0*/  IADD3.X R60, PT, PT, RZ, R3, RZ, P5, !PT ;  /* 0x00000003ff3c7210 */ /* 0x000fe20002ffe4ff */
[----:B------:R-:W-:Y:S01]  /*4cd0*/  IMAD.X R46, RZ, RZ, R3, P1 ;  /* 0x000000ffff2e7224 */ /* 0x000fe200008e0603 */
[----:B------:R-:W-:-:S02]  /*4ce0*/  IADD3 R147, P3, PT, R77, 0x22, RZ ;  /* 0x000000224d937810 */ /* 0x000fc40007f7e0ff */
[C---:B------:R-:W-:Y:S02]  /*4cf0*/  IADD3 R51, P5, PT, R77.reuse, 0x29, RZ ;  /* 0x000000294d337810 */ /* 0x040fe40007fbe0ff */
[C---:B------:R-:W-:Y:S01]  /*4d00*/  IADD3 R53, P1, PT, R77.reuse, 0x26, RZ ;  /* 0x000000264d357810 */ /* 0x040fe20007f3e0ff */
[--C-:B------:R-:W-:Y:S01]  /*4d10*/  IMAD.X R58, RZ, RZ, R3.reuse, P4 ;  /* 0x000000ffff3a7224 */ /* 0x100fe200020e0603 */
[-C--:B------:R-:W-:Y:S01]  /*4d20*/  IADD3.X R44, PT, PT, RZ, R3.reuse, RZ, P3, !PT ;  /* 0x00000003ff2c7210 */ /* 0x080fe20001ffe4ff */
[----:B------:R-:W-:Y:S01]  /*4d30*/  IMAD.X R154, RZ, RZ, R3, P5 ;  /* 0x000000ffff9a7224 */ /* 0x000fe200028e0603 */
[C---:B------:R-:W-:Y:S02]  /*4d40*/  IADD3 R45, P3, PT, R77.reuse, 0x27, RZ ;  /* 0x000000274d2d7810 */ /* 0x040fe40007f7e0ff */
[----:B------:R-:W-:Y:S02]  /*4d50*/  IADD3 R43, P4, PT, R77, 0x2a, RZ ;  /* 0x0000002a4d2b7810 */ /* 0x000fe40007f9e0ff */
[----:B------:R-:W-:-:S02]  /*4d60*/  IADD3.X R157, PT, PT, RZ, R3, RZ, P1, !PT ;  /* 0x00000003ff9d7210 */ /* 0x000fc40000ffe4ff */
[C---:B------:R-:W-:Y:S02]  /*4d70*/  IADD3 R39, P5, PT, R77.reuse, 0x2e, RZ ;  /* 0x0000002e4d277810 */ /* 0x040fe40007fbe0ff */
[C---:B------:R-:W-:Y:S02]  /*4d80*/  IADD3 R59, P2, PT, R77.reuse, 0x23, RZ ;  /* 0x000000234d3b7810 */ /* 0x040fe40007f5e0ff */
[C---:B------:R-:W-:Y:S01]  /*4d90*/  IADD3 R49, P1, PT, R77.reuse, 0x2b, RZ ;  /* 0x0000002b4d317810 */ /* 0x040fe20007f3e0ff */
[--C-:B------:R-:W-:Y:S01]  /*4da0*/  IMAD.X R156, RZ, RZ, R3.reuse, P3 ;  /* 0x000000ffff9c7224 */ /* 0x100fe200018e0603 */
[-C--:B------:R-:W-:Y:S02]  /*4db0*/  IADD3.X R153, PT, PT, RZ, R3.reuse, RZ, P4, !PT ;  /* 0x00000003ff997210 */ /* 0x080fe400027fe4ff */
[C---:B-1----:R-:W-:Y:S02]  /*4dc0*/  IADD3 R13, P4, PT, R77.reuse, 0x2f, RZ ;  /* 0x0000002f4d0d7810 */ /* 0x042fe40007f9e0ff */
[----:B------:R-:W-:Y:S01]  /*4dd0*/  IADD3.X R148, PT, PT, RZ, R3, RZ, P5, !PT ;  /* 0x00000003ff947210 */ /* 0x000fe20002ffe4ff */
[--C-:B------:R-:W-:Y:S01]  /*4de0*/  IMAD.X R42, RZ, RZ, R3.reuse, P2 ;  /* 0x000000ffff2a7224 */ /* 0x100fe200010e0603 */
[C---:B------:R-:W-:Y:S01]  /*4df0*/  IADD3 R41, P3, PT, R77.reuse, 0x2c, RZ ;  /* 0x0000002c4d297810 */ /* 0x040fe20007f7e0ff */
[----:B------:R-:W-:Y:S01]  /*4e00*/  IMAD.X R151, RZ, RZ, R3, P1 ;  /* 0x000000ffff977224 */ /* 0x000fe200008e0603 */
[----:B------:R-:W-:-:S02]  /*4e10*/  IADD3 R35, P5, PT, R77, 0x33, RZ ;  /* 0x000000334d237810 */ /* 0x000fc40007fbe0ff */
[C---:B------:R-:W-:Y:S02]  /*4e20*/  IADD3 R47, P2, PT, R77.reuse, 0x28, RZ ;  /* 0x000000284d2f7810 */ /* 0x040fe40007f5e0ff */
[C---:B------:R-:W-:Y:S01]  /*4e30*/  IADD3 R27, P1, PT, R77.reuse, 0x30, RZ ;  /* 0x000000304d1b7810 */ /* 0x040fe20007f3e0ff */
[--C-:B------:R-:W-:Y:S01]  /*4e40*/  IMAD.X R150, RZ, RZ, R3.reuse, P4 ;  /* 0x000000ffff967224 */ /* 0x100fe200020e0603 */
[-C--:B------:R-:W-:Y:S01]  /*4e50*/  IADD3.X R152, PT, PT, RZ, R3.reuse, RZ, P3, !PT ;  /* 0x00000003ff987210 */ /* 0x080fe20001ffe4ff */
[----:B------:R-:W-:Y:S01]  /*4e60*/  UMOV UR6, 0x1 ;  /* 0x0000000100067882 */ /* 0x000fe20000000000 */
[C---:B------:R-:W-:Y:S01]  /*4e70*/  IADD3 R29, P3, PT, R77.reuse, 0x31, RZ ;  /* 0x000000314d1d7810 */ /* 0x040fe20007f7e0ff */
[----:B------:R-:W-:Y:S01]  /*4e80*/  IMAD.X R28, RZ, RZ, R3, P5 ;  /* 0x000000ffff1c7224 */ /* 0x000fe200028e0603 */
[----:B------:R-:W-:Y:S02]  /*4e90*/  IADD3 R17, P4, PT, R77, 0x35, RZ ;  /* 0x000000354d117810 */ /* 0x000fe40007f9e0ff */
[----:B------:R-:W-:-:S02]  /*4ea0*/  IADD3.X R155, PT, PT, RZ, R3, RZ, P2, !PT ;  /* 0x00000003ff9b7210 */ /* 0x000fc400017fe4ff */
[----:B0-----:R-:W-:Y:S02]  /*4eb0*/  IADD3.X R22, PT, PT, RZ, R3, RZ, P1, !PT ;  /* 0x00000003ff167210 */ /* 0x001fe40000ffe4ff */
[----:B------:R-:W-:Y:S01]  /*4ec0*/  IADD3 R55, P5, PT, R77, 0x36, RZ ;  /* 0x000000364d377810 */ /* 0x000fe20007fbe0ff */
[----:B------:R-:W-:-:S04]  /*4ed0*/  @!UP0 UIADD3 UR6, UPT, UPT, -UR6, 0x100000, URZ ;  /* 0x0010000006068890 */ /* 0x000fc8000fffe1ff */
[----:B------:R-:W-:Y:S02]  /*4ee0*/  @!UP0 USHF.L.U32 UR7, UR6, 0xb, URZ ;  /* 0x0000000b06078899 */ /* 0x000fe400080006ff */
[----:B------:R-:W-:Y:S01]  /*4ef0*/  @!UP0 USHF.L.U32 UR6, UR6, 0x1, URZ ;  /* 0x0000000106068899 */ /* 0x000fe200080006ff */
[C---:B------:R-:W-:Y:S02]  /*4f00*/  IADD3 R37, P2, PT, R77.reuse, 0x2d, RZ ;  /* 0x0000002d4d257810 */ /* 0x040fe40007f5e0ff */
[----:B------:R-:W-:Y:S01]  /*4f10*/  IADD3 R15, P1, PT, R77, 0x34, RZ ;  /* 0x000000344d0f7810 */ /* 0x000fe20007f3e0ff */
[--C-:B------:R-:W-:Y:S01]  /*4f20*/  IMAD.X R24, RZ, RZ, R3.reuse, P3 ;  /* 0x000000ffff187224 */ /* 0x100fe200018e0603 */
[-C--:B------:R-:W-:Y:S01]  /*4f30*/  IADD3.X R34, PT, PT, RZ, R3.reuse, RZ, P5, !PT ;  /* 0x00000003ff227210 */ /* 0x080fe20002ffe4ff */
[--C-:B------:R-:W-:Y:S01]  /*4f40*/  IMAD.X R32, RZ, RZ, R3.reuse, P4 ;  /* 0x000000ffff207224 */ /* 0x100fe200020e0603 */
[----:B------:R-:W-:Y:S01]  /*4f50*/  ISETP.GT.U32.AND P3, PT, R17, R68, PT ;  /* 0x000000441100720c */ /* 0x000fe20003f64070 */
[----:B------:R-:W-:Y:S01]  /*4f60*/  IMAD.X R146, RZ, RZ, R3, P2 ;  /* 0x000000ffff927224 */ /* 0x000fe200010e0603 */
[----:B------:R-:W-:-:S02]  /*4f70*/  IADD3.X R30, PT, PT, RZ, R3, RZ, P1, !PT ;  /* 0x00000003ff1e7210 */ /* 0x000fc40000ffe4ff */
[C---:B------:R-:W-:Y:S02]  /*4f80*/  IADD3 R19, P4, PT, R77.reuse, 0x38, RZ ;  /* 0x000000384d137810 */ /* 0x040fe40007f9e0ff */
[C---:B------:R-:W-:Y:S01]  /*4f90*/  IADD3 R83, P5, PT, R77.reuse, 0x39, RZ ;  /* 0x000000394d537810 */ /* 0x040fe20007fbe0ff */
[----:B------:R-:W-:Y:S01]  /*4fa0*/  VOTEU.ALL UP2, P0 ;  /* 0x0000000000ff7886 */ /* 0x000fe20000040000 */
[C---:B------:R-:W-:Y:S02]  /*4fb0*/  IADD3 R17, P1, PT, R77.reuse, 0x37, RZ ;  /* 0x000000374d117810 */ /* 0x040fe40007f3e0ff */
[----:B------:R-:W-:Y:S01]  /*4fc0*/  IADD3 R31, P2, PT, R77, 0x32, RZ ;  /* 0x000000324d1f7810 */ /* 0x000fe20007f5e0ff */
[--C-:B------:R-:W-:Y:S01]  /*4fd0*/  IMAD.X R54, RZ, RZ, R3.reuse, P5 ;  /* 0x000000ffff367224 */ /* 0x100fe200028e0603 */
[-C--:B------:R-:W-:Y:S02]  /*4fe0*/  IADD3.X R20, PT, PT, RZ, R3.reuse, RZ, P4, !PT ;  /* 0x00000003ff147210 */ /* 0x080fe400027fe4ff */
[----:B------:R-:W-:Y:S01]  /*4ff0*/  ISETP.GT.U32.AND P4, PT, R17, R68, PT ;  /* 0x000000441100720c */ /* 0x000fe20003f84070 */
[----:B------:R-:W-:Y:S01]  /*5000*/  IMAD.X R40, RZ, RZ, R3, P1 ;  /* 0x000000ffff287224 */ /* 0x000fe200008e0603 */
[----:B------:R-:W-:-:S02]  /*5010*/  IADD3.X R26, PT, PT, RZ, R3, RZ, P2, !PT ;  /* 0x00000003ff1a7210 */ /* 0x000fc400017fe4ff */
[----:B------:R-:W-:Y:S02]  /*5020*/  IADD3 R17, P5, PT, R77, 0x3b, RZ ;  /* 0x0000003b4d117810 */ /* 0x000fe40007fbe0ff */
[----:B------:R-:W-:Y:S02]  /*5030*/  ISETP.GT.U32.AND P2, PT, R15, R68, PT ;  /* 0x000000440f00720c */ /* 0x000fe40003f44070 */
[C---:B------:R-:W-:Y:S01]  /*5040*/  IADD3 R15, P1, PT, R77.reuse, 0x3a, RZ ;  /* 0x0000003a4d0f7810 */ /* 0x040fe20007f3e0ff */
[--C-:B------:R-:W-:Y:S01]  /*5050*/  IMAD.X R56, RZ, RZ, R3.reuse, P5 ;  /* 0x000000ffff387224 */ /* 0x100fe200028e0603 */
[C---:B------:R-:W-:Y:S02]  /*5060*/  IADD3 R149, P5, PT, R77.reuse, 0x3d, RZ ;  /* 0x0000003d4d957810 */ /* 0x040fe40007fbe0ff */
[----:B------:R-:W-:Y:S02]  /*5070*/  IADD3.X R66, PT, PT, RZ, R3, RZ, P1, !PT ;  /* 0x00000003ff427210 */ /* 0x000fe40000ffe4ff */
[----:B------:R-:W-:Y:S01]  /*5080*/  IADD3 R81, P1, PT, R77, 0x3c, RZ ;  /* 0x0000003c4d517810 */ /* 0x000fe20007f3e0ff */
[----:B------:R-:W-:Y:S01]  /*5090*/  IMAD.X R52, RZ, RZ, R3, P5 ;  /* 0x000000ffff347224 */ /* 0x000fe200028e0603 */
[----:B------:R-:W-:-:S02]  /*50a0*/  ISETP.GT.U32.AND.EX P3, PT, R32, RZ, PT, P3 ;  /* 0x000000ff2000720c */ /* 0x000fc40003f64130 */
[-C--:B------:R-:W-:Y:S02]  /*50b0*/  IADD3.X R32, PT, PT, RZ, R3.reuse, RZ, P1, !PT ;  /* 0x00000003ff207210 */ /* 0x080fe40000ffe4ff */
[C---:B------:R-:W-:Y:S02]  /*50c0*/  IADD3 R159, P1, PT, R77.reuse, 0x3e, RZ ;  /* 0x0000003e4d9f7810 */ /* 0x040fe40007f3e0ff */
[C---:B------:R-:W-:Y:S02]  /*50d0*/  IADD3 R161, P5, PT, R77.reuse, 0x3f, RZ ;  /* 0x0000003f4da17810 */ /* 0x040fe40007fbe0ff */
[----:B------:R-:W-:Y:S02]  /*50e0*/  IADD3.X R64, PT, PT, RZ, R3, RZ, P1, !PT ;  /* 0x00000003ff407210 */ /* 0x000fe40000ffe4ff */
[----:B------:R-:W-:Y:S01]  /*50f0*/  IADD3 R77, P1, PT, R77, 0x20, RZ ;  /* 0x000000204d4d7810 */ /* 0x000fe20007f3e0ff */
[----:B------:R-:W-:Y:S01]  /*5100*/  IMAD.X R62, RZ, RZ, R3, P5 ;  /* 0x000000ffff3e7224 */ /* 0x000fe200028e0603 */
[----:B------:R-:W-:-:S02]  /*5110*/  ISETP.GT.U32.AND P5, PT, R55, R68, PT ;  /* 0x000000443700720c */ /* 0x000fc40003fa4070 */
[----:B------:R-:W-:Y:S02]  /*5120*/  ISETP.GT.U32.AND.EX P2, PT, R30, RZ, PT, P2 ;  /* 0x000000ff1e00720c */ /* 0x000fe40003f44120 */
[----:B------:R-:W-:Y:S02]  /*5130*/  IADD3.X R3, PT, PT, RZ, R3, RZ, P1, !PT ;  /* 0x00000003ff037210 */ /* 0x000fe40000ffe4ff */
[----:B------:R-:W-:Y:S02]  /*5140*/  SEL R38, RZ, 0x4, !P3 ;  /* 0x00000004ff267807 */ /* 0x000fe40005800000 */
[-C--:B------:R-:W-:Y:S02]  /*5150*/  ISETP.GT.U32.AND P1, PT, R29, R68.reuse, PT ;  /* 0x000000441d00720c */ /* 0x080fe40003f24070 */
[----:B------:R-:W-:Y:S02]  /*5160*/  ISETP.GT.U32.AND P3, PT, R27, R68, PT ;  /* 0x000000441b00720c */ /* 0x000fe40003f64070 */
[----:B------:R-:W-:-:S02]  /*5170*/  ISETP.GT.U32.AND.EX P4, PT, R40, RZ, PT, P4 ;  /* 0x000000ff2800720c */ /* 0x000fc40003f84140 */
[----:B------:R-:W-:Y:S02]  /*5180*/  ISETP.GT.U32.AND.EX P5, PT, R34, RZ, PT, P5 ;  /* 0x000000ff2200720c */ /* 0x000fe40003fa4150 */
[----:B------:R-:W-:Y:S01]  /*5190*/  SEL R65, RZ, 0x7fff8, !P2 ;  /* 0x0007fff8ff417807 */ /* 0x000fe20005000000 */
[----:B--2---:R0:W-:Y:S04]  /*51a0*/  STS.U16 [R71+UR8+0x5000], R4 ;  /* 0x0050000447007988 */ /* 0x0041e80008000408 */
[----:B----4-:R0:W-:Y:S04]  /*51b0*/  STS.U16 [R71+UR8+0x5400], R6 ;  /* 0x0054000647007988 */ /* 0x0101e80008000408 */
[----:B------:R0:W-:Y:S04]  /*51c0*/  STS.U16 [R71+UR8+0x5800], R8 ;  /* 0x0058000847007988 */ /* 0x0001e80008000408 */
[----:B------:R0:W-:Y:S04]  /*51d0*/  STS.U16 [R71+UR8+0x5c00], R10 ;  /* 0x005c000a47007988 */ /* 0x0001e80008000408 */
[----:B------:R0:W-:Y:S04]  /*51e0*/  STS.U16 [R70+UR8+0x5900], R9 ;  /* 0x0059000946007988 */ /* 0x0001e80008000408 */
[----:B------:R0:W-:Y:S04]  /*51f0*/  STS.U16 [R70+UR8+0x5100], R5 ;  /* 0x0051000546007988 */ /* 0x0001e80008000408 */
[----:B------:R0:W-:Y:S04]  /*5200*/  STS.U16 [R70+UR8+0x5500], R7 ;  /* 0x0055000746007988 */ /* 0x0001e80008000408 */
[----:B------:R0:W-:Y:S04]  /*5210*/  STS.U16 [R70+UR8+0x5d00], R11 ;  /* 0x005d000b46007988 */ /* 0x0001e80008000408 */
[----:B---3--:R0:W-:Y:S04]  /*5220*/  STS.U16 [R69+UR8+0x5200], R12 ;  /* 0x0052000c45007988 */ /* 0x0081e80008000408 */
[----:B------:R0:W-:Y:S04]  /*5230*/  STS.U16 [R69+UR8+0x5600], R14 ;  /* 0x0056000e45007988 */ /* 0x0001e80008000408 */
[----:B------:R0:W-:Y:S04]  /*5240*/  STS.U16 [R69+UR8+0x5a00], R16 ;  /* 0x005a001045007988 */ /* 0x0001e80008000408 */
[----:B-----5:R0:W-:Y:S04]  /*5250*/  STS.U16 [R69+UR8+0x5e00], R18 ;  /* 0x005e001245007988 */ /* 0x0201e80008000408 */
[----:B------:R0:W-:Y:S04]  /*5260*/  STS.U16 [R2+UR8+0x5300], R21 ;  /* 0x0053001502007988 */ /* 0x0001e80008000408 */
[----:B------:R0:W-:Y:S04]  /*5270*/  STS.U16 [R2+UR8+0x5700], R23 ;  /* 0x0057001702007988 */ /* 0x0001e80008000408 */
[----:B------:R0:W-:Y:S04]  /*5280*/  STS.U16 [R2+UR8+0x5b00], R25 ;  /* 0x005b001902007988 */ /* 0x0001e80008000408 */
[----:B------:R0:W-:Y:S01]  /*5290*/  STS.U16 [R2+UR8+0x5f00], R33 ;  /* 0x005f002102007988 */ /* 0x0001e20008000408 */
[----:B------:R1:W-:Y:S06]  /*52a0*/  MEMBAR.ALL.CTA ;  /* 0x0000000000007992 */ /* 0x0003ec0000008000 */
[----:B-1----:R-:W-:Y:S04]  /*52b0*/  FENCE.VIEW.ASYNC.S ;  /* 0x00000000000073c6 */ /* 0x002fe80000000000 */
[----:B------:R-:W1:Y:S02]  /*52c0*/  FENCE.VIEW.ASYNC.S ;  /* 0x00000000000073c6 */ /* 0x000e640000000000 */
[----:B-1----:R0:W1:Y:S02]  /*52d0*/  @!UP2 SYNCS.EXCH.64 URZ, [UR8+0x7010], UR6 ;  /* 0x0070100608ffa5b2 */ /* 0x0020640008000100 */
[----:B-1----:R-:W-:Y:S06]  /*52e0*/  BAR.SYNC.DEFER_BLOCKING 0x0 ;  /* 0x0000000000007b1d */ /* 0x002fec0000010000 */
[----:B0-----:R-:W-:Y:S05]  /*52f0*/  BRA.U UP1, `(.L_x_16) ;  /* 0x0000000101547547 */ /* 0x001fea000b800000 */
[----:B------:R-:W-:Y:S01]  /*5300*/  UIADD3 UR6, UPT, UPT, UR8, 0x7010, URZ ;  /* 0x0000701008067890 */ /* 0x000fe2000fffe0ff */
[----:B------:R-:W-:Y:S01]  /*5310*/  UMOV UR22, UR34 ;  /* 0x0000002200167c82 */ /* 0x000fe20008000000 */
[----:B------:R-:W-:Y:S01]  /*5320*/  UMOV UR23, 0x40004040 ;  /* 0x4000404000177882 */ /* 0x000fe20000000000 */
[----:B------:R-:W-:Y:S01]  /*5330*/  UMOV UR20, UR30 ;  /* 0x0000001e00147c82 */ /* 0x000fe20008000000 */
[----:B------:R-:W-:Y:S01]  /*5340*/  UMOV UR21, 0x40004040 ;  /* 0x4000404000157882 */ /* 0x000fe20000000000 */
[----:B------:R-:W-:Y:S01]  /*5350*/  UMOV UR24, 0x0 ;  /* 0x0000000000187882 */ /* 0x000fe20000000000 */
[----:B------:R-:W-:Y:S01]  /*5360*/  UMOV UR25, 0x8088490 ;  /* 0x0808849000197882 */ /* 0x000fe20000000000 */
[----:B------:R-:W-:Y:S01]  /*5370*/  UMOV UR26, 0x0 ;  /* 0x00000000001a7882 */ /* 0x000fe20000000000 */
[----:B------:R-:W-:Y:S01]  /*5380*/  UMOV UR27, 0x8088490 ;  /* 0x08088490001b7882 */ /* 0x000fe20000000000 */
[----:B------:R-:W-:Y:S01]  /*5390*/  UMOV UR44, 0x0 ;  /* 0x00000000002c7882 */ /* 0x000fe20000000000 */
[----:B------:R-:W-:Y:S01]  /*53a0*/  UMOV UR45, 0x8088490 ;  /* 0x08088490002d7882 */ /* 0x000fe20000000000 */
[----:B------:R0:W-:Y:S01]  /*53b0*/  UTCHMMA gdesc[UR22], gdesc[UR20], tmem[UR12], tmem[UR24], idesc[UR25], !UPT ;  /* 0x00ff1814160075ea */ /* 0x0001e2000f80000c */
[----:B------:R-:W-:Y:S01]  /*53c0*/  UMOV UR7, URZ ;  /* 0x000000ff00077c82 */ /* 0x000fe20008000000 */
        /* <DEDUP_REMOVED lines=8> */
.L_x_16:
[----:B------:R-:W1:Y:S01]  /*5450*/  SYNCS.PHASECHK.TRANS64.TRYWAIT P2, [UR8+0x7010], RZ ;  /* 0x007010ffff0075a7 */ /* 0x000e620008041108 */
[----:B------:R-:W-:Y:S02]  /*5460*/  SEL R48, RZ, 0x1, !P4 ;  /* 0x00000001ff307807 */ /* 0x000fe40006000000 */
[----:B------:R-:W-:Y:S02]  /*5470*/  SEL R67, RZ, 0x1fffe, !P5 ;  /* 0x0001fffeff437807 */ /* 0x000fe40006800000 */
[-C--:B------:R-:W-:Y:S02]  /*5480*/  ISETP.GT.U32.AND P4, PT, R35, R68.reuse, PT ;  /* 0x000000442300720c */ /* 0x080fe40003f84070 */
[----:B------:R-:W-:Y:S02]  /*5490*/  ISETP.GT.U32.AND P5, PT, R31, R68, PT ;  /* 0x000000441f00720c */ /* 0x000fe40003fa4070 */
[----:B------:R-:W-:Y:S02]  /*54a0*/  ISETP.GT.U32.AND.EX P3, PT, R22, RZ, PT, P3 ;  /* 0x000000ff1600720c */ /* 0x000fe40003f64130 */
[----:B------:R-:W-:-:S02]  /*54b0*/  ISETP.GT.U32.AND.EX P1, PT, R24, RZ, PT, P1 ;  /* 0x000000ff1800720c */ /* 0x000fc40003f24110 */
[----:B------:R-:W-:Y:S02]  /*54c0*/  ISETP.GT.U32.AND.EX P4, PT, R28, RZ, PT, P4 ;  /* 0x000000ff1c00720c */ /* 0x000fe40003f84140 */
[----:B------:R-:W-:Y:S02]  /*54d0*/  ISETP.GT.U32.AND.EX P5, PT, R26, RZ, PT, P5 ;  /* 0x000000ff1a00720c */ /* 0x000fe40003fa4150 */
[----:B------:R-:W-:Y:S02]  /*54e0*/  SEL R55, RZ, 0x7fff8, !P3 ;  /* 0x0007fff8ff377807 */ /* 0x000fe40005800000 */
[----:B------:R-:W-:Y:S02]  /*54f0*/  ISETP.GT.U32.AND P3, PT, R81, R68, PT ;  /* 0x000000445100720c */ /* 0x000fe40003f64070 */
[----:B------:R-:W-:Y:S02]  /*5500*/  SEL R40, RZ, 0x4, !P1 ;  /* 0x00000004ff287807 */ /* 0x000fe40004800000 */
[----:B------:R-:W-:-:S02]  /*5510*/  SEL R50, RZ, 0x1, !P4 ;  /* 0x00000001ff327807 */ /* 0x000fc40006000000 */
[----:B------:R-:W-:Y:S02]  /*5520*/  SEL R81, RZ, 0x1fffe, !P5 ;  /* 0x0001fffeff517807 */ /* 0x000fe40006800000 */
[-C--:B------:R-:W-:Y:S02]  /*5530*/  ISETP.GT.U32.AND P1, PT, R149, R68.reuse, PT ;  /* 0x000000449500720c */ /* 0x080fe40003f24070 */
[-C--:B------:R-:W-:Y:S02]  /*5540*/  ISETP.GT.U32.AND P4, PT, R159, R68.reuse, PT ;  /* 0x000000449f00720c */ /* 0x080fe40003f84070 */
[----:B------:R-:W-:Y:S02]  /*5550*/  ISETP.GT.U32.AND P5, PT, R83, R68, PT ;  /* 0x000000445300720c */ /* 0x000fe40003fa4070 */
[----:B------:R-:W-:Y:S02]  /*5560*/  ISETP.GT.U32.AND.EX P1, PT, R52, RZ, PT, P1 ;  /* 0x000000ff3400720c */ /* 0x000fe40003f24110 */
[----:B------:R-:W-:-:S02]  /*5570*/  ISETP.GT.U32.AND.EX P3, PT, R32, RZ, PT, P3 ;  /* 0x000000ff2000720c */ /* 0x000fc40003f64130 */
[----:B------:R-:W-:Y:S02]  /*5580*/  ISETP.GT.U32.AND.EX P4, PT, R64, RZ, PT, P4 ;  /* 0x000000ff4000720c */ /* 0x000fe40003f84140 */
[----:B------:R-:W-:Y:S02]  /*5590*/  ISETP.GT.U32.AND.EX P5, PT, R54, RZ, PT, P5 ;  /* 0x000000ff3600720c */ /* 0x000fe40003fa4150 */
[----:B------:R-:W-:Y:S02]  /*55a0*/  SEL R52, RZ, 0x4, !P1 ;  /* 0x00000004ff347807 */ /* 0x000fe40004800000 */
[----:B------:R-:W-:Y:S02]  /*55b0*/  SEL R83, RZ, 0x7fff8, !P3 ;  /* 0x0007fff8ff537807 */ /* 0x000fe40005800000 */
[----:B------:R-:W-:Y:S02]  /*55c0*/  SEL R54, RZ, 0x1fffe, !P4 ;  /* 0x0001fffeff367807 */ /* 0x000fe40006000000 */
[----:B------:R-:W-:-:S02]  /*55d0*/  SEL R64, RZ, 0x4, !P5 ;  /* 0x00000004ff407807 */ /* 0x000fc40006800000 */
[-C--:B------:R-:W-:Y:S02]  /*55e0*/  ISETP.GT.U32.AND P1, PT, R161, R68.reuse, PT ;  /* 0x00000044a100720c */ /* 0x080fe40003f24070 */
[-C--:B------:R-:W-:Y:S02]  /*55f0*/  ISETP.GT.U32.AND P3, PT, R19, R68.reuse, PT ;  /* 0x000000441300720c */ /* 0x080fe40003f64070 */
[-C--:B------:R-:W-:Y:S02]  /*5600*/  ISETP.GT.U32.AND P4, PT, R17, R68.reuse, PT ;  /* 0x000000441100720c */ /* 0x080fe40003f84070 */
[----:B------:R-:W-:Y:S01]  /*5610*/  ISETP.GT.U32.AND P5, PT, R15, R68, PT ;  /* 0x000000440f00720c */ /* 0x000fe20003fa4070 */
[----:B-1----:R-:W-:-:S12]  /*5620*/  @!P2 BRA `(.L_x_17) ;  /* 0x0000004400e0a947 */ /* 0x002fd80003800000 */
.L_x_25:
[-C--:B------:R-:W-:Y:S01]  /*5630*/  ISETP.GT.U32.AND P2, PT, R13, R68.reuse, PT ;  /* 0x000000440d00720c */ /* 0x080fe20003f44070 */
[----:B------:R-:W-:Y:S01]  /*5640*/  BAR.SYNC.DEFER_BLOCKING 0x0 ;  /* 0x0000000000007b1d */ /* 0x000fe20000010000 */
[----:B------:R-:W-:Y:S01]  /*5650*/  ISETP.GT.U32.AND.EX P3, PT, R20, RZ, PT, P3 ;  /* 0x000000ff1400720c */ /* 0x000fe20003f64130 */
[----:B------:R-:W-:Y:S01]  /*5660*/  IMAD.IADD R48, R48, 0x1, R67 ;  /* 0x0000000130307824 */ /* 0x000fe200078e0243 */
[----:B------:R-:W-:Y:S02]  /*5670*/  ISETP.GT.U32.AND.EX P4, PT, R56, RZ, PT, P4 ;  /* 0x000000ff3800720c */ /* 0x000fe40003f84140 */
[----:B------:R-:W-:Y:S02]  /*5680*/  ISETP.GT.U32.AND.EX P5, PT, R66, RZ, PT, P5 ;  /* 0x000000ff4200720c */ /* 0x000fe40003fa4150 */
[----:B------:R-:W-:Y:S01]  /*5690*/  SEL R66, RZ, 0x1, !P4 ;  /* 0x00000001ff427807 */ /* 0x000fe20006000000 */
[----:B------:R-:W1:Y:S01]  /*56a0*/  LDTM.x32 R4, tmem[UR11+0x40] ;  /* 0x0000400b000479ee */ /* 0x000e6200082c0000 */
[----:B------:R-:W-:-:S02]  /*56b0*/  ISETP.GT.U32.AND P4, PT, R63, R68, PT ;  /* 0x000000443f00720c */ /* 0x000fc40003f84070 */
[----:B------:R-:W-:Y:S02]  /*56c0*/  SEL R149, RZ, 0x7fff8, !P3 ;  /* 0x0007fff8ff957807 */ /* 0x000fe40005800000 */
[----:B------:R-:W-:Y:S02]  /*56d0*/  ISETP.GT.U32.AND.EX P4, PT, R46, RZ, PT, P4 ;  /* 0x000000ff2e00720c */ /* 0x000fe40003f84140 */
[-C--:B------:R-:W-:Y:S02]  /*56e0*/  ISETP.GT.U32.AND P3, PT, R147, R68.reuse, PT ;  /* 0x000000449300720c */ /* 0x080fe40003f64070 */
[----:B------:R-:W-:Y:S02]  /*56f0*/  SEL R63, RZ, 0x1fffe, !P5 ;  /* 0x0001fffeff3f7807 */ /* 0x000fe40006800000 */
[----:B------:R-:W-:Y:S02]  /*5700*/  ISETP.GT.U32.AND P5, PT, R61, R68, PT ;  /* 0x000000443d00720c */ /* 0x000fe40003fa4070 */
[----:B------:R-:W-:Y:S01]  /*5710*/  ISETP.GT.U32.AND.EX P1, PT, R62, RZ, PT, P1 ;  /* 0x000000ff3e00720c */ /* 0x000fe20003f24110 */
[----:B------:R-:W-:Y:S01]  /*5720*/  IMAD.IADD R63, R66, 0x1, R63 ;  /* 0x00000001423f7824 */ /* 0x000fe200078e023f */
[----:B------:R-:W-:Y:S01]  /*5730*/  SHF.L.U32 R36, R36, 0x1f, RZ ;  /* 0x0000001f24247819 */ /* 0x000fe200000006ff */
[----:B------:R-:W2:Y:S01]  /*5740*/  @!P0 SYNCS.CCTL.IV [UR8+0x7010] ;  /* 0x00701000ff0089b1 */ /* 0x000ea20008000008 */
[----:B------:R-:W-:Y:S01]  /*5750*/  ISETP.GT.U32.AND.EX P3, PT, R44, RZ, PT, P3 ;  /* 0x000000ff2c00720c */ /* 0x000fe20003f64130 */
[----:B------:R-:W-:Y:S01]  /*5760*/  NOP ;  /* 0x0000000000007918 */ /* 0x000fe20000000000 */
[----:B------:R-:W-:-:S02]  /*5770*/  ISETP.GT.U32.AND.EX P5, PT, R58, RZ, PT, P5 ;  /* 0x000000ff3a00720c */ /* 0x000fc40003fa4150 */
[----:B------:R-:W-:Y:S02]  /*5780*/  LOP3.LUT R48, R48, 0x3, RZ, 0xc0, !PT ;  /* 0x0000000330307812 */ /* 0x000fe400078ec0ff */
[----:B------:R-:W-:Y:S01]  /*5790*/  LOP3.LUT R63, R63, 0x3, RZ, 0xc0, !PT ;  /* 0x000000033f3f7812 */ /* 0x000fe200078ec0ff */
[----:B-1----:R-:W-:Y:S01]  /*57a0*/  FMUL R5, R5, UR35 ;  /* 0x0000002305057c20 */ /* 0x002fe20008400000 */
[----:B------:R-:W-:Y:S01]  /*57b0*/  FMUL R7, R7, UR35 ;  /* 0x0000002307077c20 */ /* 0x000fe20008400000 */
[----:B------:R-:W-:Y:S01]  /*57c0*/  FMUL R6, R6, UR35 ;  /* 0x0000002306067c20 */ /* 0x000fe20008400000 */
[----:B--2---:R-:W1:Y:S01]  /*57d0*/  SYNCS.PHASECHK.TRANS64.TRYWAIT P6, [UR33], R36 ;  /* 0x00000024ff0075a7 */ /* 0x004e6200080c1121 */
[----:B------:R-:W-:Y:S01]  /*57e0*/  FMUL R8, R8, UR35 ;  /* 0x0000002308087c20 */ /* 0x000fe20008400000 */
[----:B------:R-:W-:Y:S01]  /*57f0*/  FSEL R56, R5, -INF , !P4 ;  /* 0xff80000005387808 */ /* 0x000fe20006000000 */
[----:B------:R-:W-:Y:S01]  /*5800*/  FMUL R9, R9, UR35 ;  /* 0x0000002309097c20 */ /* 0x000fe20008400000 */
[-C--:B------:R-:W-:Y:S01]  /*5810*/  ISETP.GT.U32.AND P4, PT, R59, R68.reuse, PT ;  /* 0x000000443b00720c */ /* 0x080fe20003f84070 */
[----:B------:R-:W-:Y:S01]  /*5820*/  FMUL R10, R10, UR35 ;  /* 0x000000230a0a7c20 */ /* 0x000fe20008400000 */
[----:B------:R-:W-:Y:S01]  /*5830*/  FSEL R5, R6, -INF , !P3 ;  /* 0xff80000006057808 */ /* 0x000fe20005800000 */
[----:B------:R-:W-:Y:S01]  /*5840*/  FMUL R13, R13, UR35 ;  /* 0x000000230d0d7c20 */ /* 0x000fe20008400000 */
[----:B------:R-:W-:Y:S01]  /*5850*/  ISETP.GT.U32.AND.EX P4, PT, R42, RZ, PT, P4 ;  /* 0x000000ff2a00720c */ /* 0x000fe20003f84140 */
[----:B------:R-:W-:Y:S01]  /*5860*/  FMUL R14, R14, UR35 ;  /* 0x000000230e0e7c20 */ /* 0x000fe20008400000 */
[----:B------:R-:W-:Y:S01]  /*5870*/  ISETP.GT.U32.AND P3, PT, R57, R68, PT ;  /* 0x000000443900720c */ /* 0x000fe20003f64070 */
[----:B------:R-:W-:Y:S01]  /*5880*/  FMUL R11, R11, UR35 ;  /* 0x000000230b0b7c20 */ /* 0x000fe20008400000 */
[----:B------:R-:W-:Y:S01]  /*5890*/  FSEL R58, R7, -INF , !P4 ;  /* 0xff800000073a7808 */ /* 0x000fe20006000000 */
[----:B------:R-:W-:Y:S01]  /*58a0*/  FMUL R15, R15, UR35 ;  /* 0x000000230f0f7c20 */ /* 0x000fe20008400000 */
[----:B------:R-:W-:Y:S01]  /*58b0*/  SEL R7, RZ, 0x1, !P1 ;  /* 0x00000001ff077807 */ /* 0x000fe20004800000 */
[----:B------:R-:W-:Y:S01]  /*58c0*/  FMUL R16, R16, UR35 ;  /* 0x0000002310107c20 */ /* 0x000fe20008400000 */
[----:B------:R-:W-:Y:S01]  /*58d0*/  ISETP.GT.U32.AND.EX P3, PT, R60, RZ, PT, P3 ;  /* 0x000000ff3c00720c */ /* 0x000fe20003f64130 */
[----:B------:R-:W-:Y:S01]  /*58e0*/  FMUL R12, R12, UR35 ;  /* 0x000000230c0c7c20 */ /* 0x000fe20008400000 */
[----:B------:R-:W-:-:S02]  /*58f0*/  IADD3 R7, PT, PT, R7, R54, RZ ;  /* 0x0000003607077210 */ /* 0x000fc40007ffe0ff */
[-C--:B------:R-:W-:Y:S02]  /*5900*/  ISETP.GT.U32.AND P4, PT, R43, R68.reuse, PT ;  /* 0x000000442b00720c */ /* 0x080fe40003f84070 */
[----:B------:R-:W-:Y:S02]  /*5910*/  LOP3.LUT R7, R7, 0x3, RZ, 0xc0, !PT ;  /* 0x0000000307077812 */ /* 0x000fe400078ec0ff */
[----:B------:R-:W-:Y:S02]  /*5920*/  FSEL R43, R8, -INF , !P3 ;  /* 0xff800000082b7808 */ /* 0x000fe40005800000 */
[----:B------:R-:W-:Y:S02]  /*5930*/  IADD3 R38, PT, PT, R48, R65, R38 ;  /* 0x0000004130267210 */ /* 0x000fe40007ffe026 */
[----:B------:R-:W-:Y:S02]  /*5940*/  ISETP.GT.U32.AND P3, PT, R53, R68, PT ;  /* 0x000000443500720c */ /* 0x000fe40003f64070 */
[----:B------:R-:W-:Y:S01]  /*5950*/  IADD3 R50, PT, PT, R50, R81, RZ ;  /* 0x0000005132327210 */ /* 0x000fe20007ffe0ff */
[----:B------:R-:W-:Y:S01]  /*5960*/  IMAD.SHL.U32 R6, R38, 0x100, RZ ;  /* 0x0000010026067824 */ /* 0x000fe200078e00ff */
[----:B------:R-:W-:-:S02]  /*5970*/  IADD3 R7, PT, PT, R7, R83, R52 ;  /* 0x0000005307077210 */ /* 0x000fc40007ffe034 */
[----:B------:R-:W-:Y:S02]  /*5980*/  ISETP.GT.U32.AND.EX P3, PT, R157, RZ, PT, P3 ;  /* 0x000000ff9d00720c */ /* 0x000fe40003f64130 */
[----:B------:R-:W-:Y:S02]  /*5990*/  IADD3 R64, PT, PT, R63, R149, R64 ;  /* 0x000000953f407210 */ /* 0x000fe40007ffe040 */
[----:B------:R-:W-:Y:S02]  /*59a0*/  LOP3.LUT R50, R50, 0x3, RZ, 0xc0, !PT ;  /* 0x0000000332327812 */ /* 0x000fe400078ec0ff */
[----:B------:R-:W-:Y:S02]  /*59b0*/  LOP3.LUT R7, R7, 0xf, RZ, 0xc0, !PT ;  /* 0x0000000f07077812 */ /* 0x000fe400078ec0ff */
[----:B------:R-:W-:Y:S02]  /*59c0*/  FSEL R60, R9, -INF , !P5 ;  /* 0xff800000093c7808 */ /* 0x000fe40006800000 */
[----:B------:R-:W-:-:S02]  /*59d0*/  ISETP.GT.U32.AND P5, PT, R45, R68, PT ;  /* 0x000000442d00720c */ /* 0x000fc40003fa4070 */
[----:B------:R-:W-:Y:S02]  /*59e0*/  FSEL R45, R10, -INF , !P3 ;  /* 0xff8000000a2d7808 */ /* 0x000fe40005800000 */
[----:B------:R-:W-:Y:S02]  /*59f0*/  ISETP.GT.U32.AND P3, PT, R51, R68, PT ;  /* 0x000000443300720c */ /* 0x000fe40003f64070 */
[----:B------:R-:W-:Y:S02]  /*5a00*/  IADD3 R55, PT, PT, R50, R55, R40 ;  /* 0x0000003732377210 */ /* 0x000fe40007ffe028 */
[----:B------:R-:W-:Y:S02]  /*5a10*/  LEA R7, R64, R7, 0x4 ;  /* 0x0000000740077211 */ /* 0x000fe400078e20ff */
[----:B------:R-:W-:Y:S02]  /*5a20*/  LOP3.LUT R6, R6, 0xf00, RZ, 0xe2, !PT ;  /* 0x00000f0006067812 */ /* 0x000fe400078ee2ff */
[----:B------:R-:W-:-:S02]  /*5a30*/  ISETP.GT.U32.AND.EX P4, PT, R153, RZ, PT, P4 ;  /* 0x000000ff9900720c */ /* 0x000fc40003f84140 */
[----:B------:R-:W-:Y:S02]  /*5a40*/  ISETP.GT.U32.AND.EX P3, PT, R154, RZ, PT, P3 ;  /* 0x000000ff9a00720c */ /* 0x000fe40003f64130 */
[----:B------:R-:W-:Y:S02]  /*5a50*/  LEA R6, R55, R6, 0xc ;  /* 0x0000000637067211 */ /* 0x000fe400078e60ff */
[----:B------:R-:W-:Y:S02]  /*5a60*/  LOP3.LUT R7, R7, 0xff, RZ, 0xc0, !PT ;  /* 0x000000ff07077812 */ /* 0x000fe400078ec0ff */
[----:B------:R-:W-:Y:S02]  /*5a70*/  ISETP.GT.U32.AND.EX P5, PT, R156, RZ, PT, P5 ;  /* 0x000000ff9c00720c */ /* 0x000fe40003fa4150 */
[----:B------:R-:W-:Y:S01]  /*5a80*/  FSEL R64, R13, -INF , !P3 ;  /* 0xff8000000d407808 */ /* 0x000fe20005800000 */
[----:B------:R-:W-:Y:S01]  /*5a90*/  IMAD.IADD R6, R6, 0x1, R7 ;  /* 0x0000000106067824 */ /* 0x000fe200078e0207 */
[----:B------:R-:W-:-:S02]  /*5aa0*/  FSEL R57, R14, -INF , !P4 ;  /* 0xff8000000e397808 */ /* 0x000fc40006000000 */
[-C--:B------:R-:W-:Y:S02]  /*5ab0*/  ISETP.GT.U32.AND P3, PT, R49, R68.reuse, PT ;  /* 0x000000443100720c */ /* 0x080fe40003f64070 */
[-C--:B------:R-:W-:Y:S02]  /*5ac0*/  ISETP.GT.U32.AND P4, PT, R41, R68.reuse, PT ;  /* 0x000000442900720c */ /* 0x080fe40003f84070 */
[----:B------:R-:W-:Y:S02]  /*5ad0*/  FSEL R62, R11, -INF , !P5 ;  /* 0xff8000000b3e7808 */ /* 0x000fe40006800000 */
[----:B------:R-:W-:Y:S02]  /*5ae0*/  ISETP.GT.U32.AND P5, PT, R47, R68, PT ;  /* 0x000000442f00720c */ /* 0x000fe40003fa4070 */
[----:B------:R-:W-:Y:S02]  /*5af0*/  ISETP.GT.U32.AND.EX P3, PT, R151, RZ, PT, P3 ;  /* 0x000000ff9700720c */ /* 0x000fe40003f64130 */
[----:B------:R-:W-:-:S02]  /*5b00*/  ISETP.GT.U32.AND.EX P4, PT, R152, RZ, PT, P4 ;  /* 0x000000ff9800720c */ /* 0x000fc40003f84140 */
[----:B------:R-:W-:Y:S02]  /*5b10*/  LOP3.LUT R59, R6, 0xffff, RZ, 0xc0, !PT ;  /* 0x0000ffff063b7812 */ /* 0x000fe400078ec0ff */
[----:B------:R-:W-:Y:S02]  /*5b20*/  ISETP.GT.U32.AND.EX P5, PT, R155, RZ, PT, P5 ;  /* 0x000000ff9b00720c */ /* 0x000fe40003fa4150 */
[----:B------:R-:W-:Y:S02]  /*5b30*/  FSEL R66, R15, -INF , !P3 ;  /* 0xff8000000f427808 */ /* 0x000fe40005800000 */
[----:B------:R-:W-:Y:S02]  /*5b40*/  FSEL R61, R16, -INF , !P4 ;  /* 0xff800000103d7808 */ /* 0x000fe40006000000 */
[-C--:B------:R-:W-:Y:S02]  /*5b50*/  ISETP.GT.U32.AND P3, PT, R39, R68.reuse, PT ;  /* 0x000000442700720c */ /* 0x080fe40003f64070 */
[----:B------:R-:W-:-:S02]  /*5b60*/  ISETP.GT.U32.AND P4, PT, R37, R68, PT ;  /* 0x000000442500720c */ /* 0x000fc40003f84070 */
[----:B------:R-:W-:Y:S02]  /*5b70*/  SHF.R.U32.HI R6, RZ, 0xf, R59 ;  /* 0x0000000fff067819 */ /* 0x000fe4000001163b */
[----:B------:R-:W-:Y:S02]  /*5b80*/  FSEL R47, R12, -INF , !P5 ;  /* 0xff8000000c2f7808 */ /* 0x000fe40006800000 */
[----:B------:R-:W-:Y:S02]  /*5b90*/  ISETP.GT.U32.AND.EX P2, PT, R150, RZ, PT, P2 ;  /* 0x000000ff9600720c */ /* 0x000fe40003f44120 */
[----:B------:R-:W-:Y:S02]  /*5ba0*/  ISETP.GT.U32.AND.EX P3, PT, R148, RZ, PT, P3 ;  /* 0x000000ff9400720c */ /* 0x000fe40003f64130 */
[----:B------:R-:W-:Y:S02]  /*5bb0*/  ISETP.GT.U32.AND.EX P4, PT, R146, RZ, PT, P4 ;  /* 0x000000ff9200720c */ /* 0x000fe40003f84140 */
[----:B------:R-:W-:Y:S01]  /*5bc0*/  LOP3.LUT P5, RZ, R6, 0x1, RZ, 0xc0, !PT ;  /* 0x0000000106ff7812 */ /* 0x000fe200078ac0ff */
[----:B-1----:R-:W-:-:S12]  /*5bd0*/  @!P6 BRA `(.L_x_18) ;  /* 0x000000400080e947 */ /* 0x002fd80003800000 */
.L_x_26:
[----:B------:R-:W-:Y:S01]  /*5be0*/  FMUL R17, R17, UR35 ;  /* 0x0000002311117c20 */ /* 0x000fe20008400000 */
[----:B------:R-:W-:Y:S01]  /*5bf0*/  FMUL R18, R18, UR35 ;  /* 0x0000002312127c20 */ /* 0x000fe20008400000 */
[----:B------:R-:W-:Y:S01]  /*5c00*/  SHF.R.U32.HI R6, RZ, 0xe, R59 ;  /* 0x0000000eff067819 */ /* 0x000fe2000001163b */
[----:B------:R-:W-:Y:S01]  /*5c10*/  IMAD.WIDE R36, R78, 0x2, R114 ;  /* 0x000000024e247825 */ /* 0x000fe200078e0272 */
[----:B------:R-:W-:Y:S02]  /*5c20*/  SHF.R.U32.HI R7, RZ, 0xd, R59 ;  /* 0x0000000dff077819 */ /* 0x000fe4000001163b */
[----:B------:R-:W-:Y:S02]  /*5c30*/  FSEL R63, R17, -INF , !P4 ;  /* 0xff800000113f7808 */ /* 0x000fe40006000000 */
[----:B------:R-:W-:Y:S01]  /*5c40*/  FSEL R18, R18, -INF , !P3 ;  /* 0xff80000012127808 */ /* 0x000fe20005800000 */
[----:B------:R-:W-:Y:S01]  /*5c50*/  IMAD.WIDE R8, R78, 0x2, R102 ;  /* 0x000000024e087825 */ /* 0x000fe200078e0266 */
[----:B------:R-:W-:Y:S01]  /*5c60*/  LOP3.LUT P4, RZ, R6, 0x1, RZ, 0xc0, !PT ;  /* 0x0000000106ff7812 */ /* 0x000fe2000788c0ff */
[----:B------:R-:W2:Y:S01]  /*5c70*/  LDG.E.U16 R36, desc[UR28][R36.64] ;  /* 0x0000001c24247981 */ /* 0x000ea2000c1e1500 */
[----:B------:R-:W-:Y:S01]  /*5c80*/  LOP3.LUT P3, RZ, R7, 0x1, RZ, 0xc0, !PT ;  /* 0x0000000107ff7812 */ /* 0x000fe2000786c0ff */
[----:B------:R-:W-:-:S02]  /*5c90*/  IMAD.WIDE R10, R78, 0x2, R98 ;  /* 0x000000024e0a7825 */ /* 0x000fc400078e0262 */
[----:B------:R-:W3:Y:S02]  /*5ca0*/  LDG.E.U16 R42, desc[UR28][R8.64] ;  /* 0x0000001c082a7981 */ /* 0x000ee4000c1e1500 */
[C---:B------:R-:W-:Y:S02]  /*5cb0*/  IMAD.WIDE R6, R78.reuse, 0x2, R94 ;  /* 0x000000024e067825 */ /* 0x040fe400078e025e */
[----:B------:R-:W4:Y:S02]  /*5cc0*/  LDG.E.U16 R44, desc[UR28][R10.64] ;  /* 0x0000001c0a2c7981 */ /* 0x000f24000c1e1500 */
[C---:B------:R-:W-:Y:S02]  /*5cd0*/  IMAD.WIDE R38, R78.reuse, 0x2, R110 ;  /* 0x000000024e267825 */ /* 0x040fe400078e026e */
[----:B------:R1:W5:Y:S02]  /*5ce0*/  LDG.E.U16 R46, desc[UR28][R6.64] ;  /* 0x0000001c062e7981 */ /* 0x000364000c1e1500 */
[----:B------:R-:W-:-:S02]  /*5cf0*/  IMAD.WIDE R40, R78, 0x2, R106 ;  /* 0x000000024e287825 */ /* 0x000fc400078e026a */
[----:B------:R-:W2:Y:S02]  /*5d00*/  LDG.E.U16 R38, desc[UR28][R38.64] ;  /* 0x0000001c26267981 */ /* 0x000ea4000c1e1500 */
[C---:B------:R-:W-:Y:S02]  /*5d10*/  IMAD.WIDE R48, R78.reuse, 0x2, R90 ;  /* 0x000000024e307825 */ /* 0x040fe400078e025a */
[----:B------:R-:W2:Y:S02]  /*5d20*/  LDG.E.U16 R40, desc[UR28][R40.64] ;  /* 0x0000001c28287981 */ /* 0x000ea4000c1e1500 */
[C---:B------:R-:W-:Y:S02]  /*5d30*/  IMAD.WIDE R50, R78.reuse, 0x2, R86 ;  /* 0x000000024e327825 */ /* 0x040fe400078e0256 */
[----:B------:R-:W2:Y:S02]  /*5d40*/  LDG.E.U16 R48, desc[UR28][R48.64] ;  /* 0x0000001c30307981 */ /* 0x000ea4000c1e1500 */
        /* <DEDUP_REMOVED lines=10> */
[C---:B-1----:R-:W-:Y:S02]  /*5df0*/  IMAD.WIDE R6, R78.reuse, 0x2, R92 ;  /* 0x000000024e067825 */ /* 0x042fe400078e025c */
[----:B------:R-:W2:Y:S02]  /*5e00*/  LDG.E.U16 R163, desc[UR28][R12.64] ;  /* 0x0000001c0ca37981 */ /* 0x000ea4000c1e1500 */
[----:B------:R-:W-:-:S02]  /*5e10*/  IMAD.WIDE R8, R78, 0x2, R88 ;  /* 0x000000024e087825 */ /* 0x000fc400078e0258 */
[----:B------:R1:W2:Y:S02]  /*5e20*/  LDG.E.U16 R165, desc[UR28][R6.64] ;  /* 0x0000001c06a57981 */ /* 0x0002a4000c1e1500 */
[----:B------:R-:W-:Y:S02]  /*5e30*/  IMAD.WIDE R10, R78, 0x2, R84 ;  /* 0x000000024e0a7825 */ /* 0x000fe400078e0254 */
[----:B------:R0:W2:Y:S04]  /*5e40*/  LDG.E.U16 R164, desc[UR28][R8.64] ;  /* 0x0000001c08a47981 */ /* 0x0000a8000c1e1500 */
[----:B------:R0:W2:Y:S01]  /*5e50*/  LDG.E.U16 R49, desc[UR28][R10.64] ;  /* 0x0000001c0a317981 */ /* 0x0000a2000c1e1500 */
[----:B------:R-:W-:Y:S01]  /*5e60*/  FMUL R21, R21, UR35 ;  /* 0x0000002315157c20 */ /* 0x000fe20008400000 */
[----:B------:R-:W-:-:S04]  /*5e70*/  FMUL R20, R20, UR35 ;  /* 0x0000002314147c20 */ /* 0x000fc80008400000 */
[----:B-1----:R-:W-:Y:S02]  /*5e80*/  FSEL R6, R21, -INF , !P4 ;  /* 0xff80000015067808 */ /* 0x002fe40006000000 */
[----:B------:R-:W-:Y:S02]  /*5e90*/  ISETP.GT.U32.AND P4, PT, R77, R68, PT ;  /* 0x000000444d00720c */ /* 0x000fe40003f84070 */
[----:B------:R-:W-:Y:S01]  /*5ea0*/  FSEL R12, R20, -INF , !P5 ;  /* 0xff800000140c7808 */ /* 0x000fe20006800000 */
[----:B------:R-:W-:Y:S01]  /*5eb0*/  FMUL R20, R4, UR35 ;  /* 0x0000002304147c20 */ /* 0x000fe20008400000 */
[----:B------:R-:W-:Y:S01]  /*5ec0*/  ISETP.GT.U32.AND.EX P4, PT, R3, RZ, PT, P4 ;  /* 0x000000ff0300720c */ /* 0x000fe20003f84140 */
[----:B------:R-:W-:Y:S01]  /*5ed0*/  FMUL R16, R19, UR35 ;  /* 0x0000002313107c20 */ /* 0x000fe20008400000 */
[----:B0-----:R-:W-:Y:S02]  /*5ee0*/  SHF.R.U32.HI R8, RZ, 0x9, R59 ;  /* 0x00000009ff087819 */ /* 0x001fe4000001163b */
[----:B------:R-:W-:-:S02]  /*5ef0*/  FSEL R20, R20, -INF , !P4 ;  /* 0xff80000014147808 */ /* 0x000fc40006000000 */
[----:B------:R-:W-:Y:S02]  /*5f00*/  SHF.R.U32.HI R19, RZ, 0xb, R59 ;  /* 0x0000000bff137819 */ /* 0x000fe4000001163b */
[----:B------:R-:W-:Y:S01]  /*5f10*/  LOP3.LUT P4, RZ, R8, 0x1, RZ, 0xc0, !PT ;  /* 0x0000000108ff7812 */ /* 0x000fe2000788c0ff */
[----:B------:R-:W-:Y:S01]  /*5f20*/  FMUL R8, R24, UR35 ;  /* 0x0000002318087c20 */ /* 0x000fe20008400000 */
[----:B------:R-:W-:Y:S02]  /*5f30*/  FMNMX3 R9, R20, R56, R5, !PT ;  /* 0x0000003814097276 */ /* 0x000fe40007800005 */
[----:B------:R-:W-:Y:S01]  /*5f40*/  LOP3.LUT P5, RZ, R19, 0x1, RZ, 0xc0, !PT ;  /* 0x0000000113ff7812 */ /* 0x000fe200078ac0ff */
[----:B------:R-:W-:Y:S01]  /*5f50*/  FMUL R22, R22, UR35 ;  /* 0x0000002316167c20 */ /* 0x000fe20008400000 */
[----:B------:R-:W-:Y:S02]  /*5f60*/  SHF.R.U32.HI R11, RZ, 0x7, R59 ;  /* 0x00000007ff0b7819 */ /* 0x000fe4000001163b */
[----:B------:R-:W-:-:S02]  /*5f70*/  FMNMX3 R9, R9, R58, R43, !PT ;  /* 0x0000003a09097276 */ /* 0x000fc4000780002b */
[----:B------:R-:W-:Y:S02]  /*5f80*/  SHF.R.U32.HI R7, RZ, 0xa, R59 ;  /* 0x0000000aff077819 */ /* 0x000fe4000001163b */
[----:B------:R-:W-:Y:S02]  /*5f90*/  FSEL R8, R8, -INF , !P5 ;  /* 0xff80000008087808 */ /* 0x000fe40006800000 */
[----:B------:R-:W-:Y:S02]  /*5fa0*/  LOP3.LUT P5, RZ, R11, 0x1, RZ, 0xc0, !PT ;  /* 0x000000010bff7812 */ /* 0x000fe400078ac0ff */
[----:B------:R-:W-:Y:S01]  /*5fb0*/  FMNMX3 R11, R9, R60, R45, !PT ;  /* 0x0000003c090b7276 */ /* 0x000fe2000780002d */
[----:B------:R-:W-:Y:S01]  /*5fc0*/  FMUL R9, R25, UR35 ;  /* 0x0000002319097c20 */ /* 0x000fe20008400000 */
[----:B------:R-:W-:Y:S02]  /*5fd0*/  FSEL R4, R22, -INF , !P3 ;  /* 0xff80000016047808 */ /* 0x000fe40005800000 */
[----:B------:R-:W-:-:S02]  /*5fe0*/  LOP3.LUT P3, RZ, R7, 0x1, RZ, 0xc0, !PT ;  /* 0x0000000107ff7812 */ /* 0x000fc4000786c0ff */
[----:B------:R-:W-:Y:S02]  /*5ff0*/  SHF.R.U32.HI R13, RZ, 0x6, R59 ;  /* 0x00000006ff0d7819 */ /* 0x000fe4000001163b */
[----:B------:R-:W-:Y:S02]  /*6000*/  FMNMX3 R11, R11, R62, R47, !PT ;  /* 0x0000003e0b0b7276 */ /* 0x000fe4000780002f */
[----:B------:R-:W-:Y:S02]  /*6010*/  FSEL R9, R9, -INF , !P3 ;  /* 0xff80000009097808 */ /* 0x000fe40005800000 */
[----:B------:R-:W-:Y:S02]  /*6020*/  LOP3.LUT P3, RZ, R13, 0x1, RZ, 0xc0, !PT ;  /* 0x000000010dff7812 */ /* 0x000fe4000786c0ff */
[----:B------:R-:W-:Y:S02]  /*6030*/  FMNMX3 R13, R11, R64, R57, !PT ;  /* 0x000000400b0d7276 */ /* 0x000fe40007800039 */
[----:B------:R-:W-:Y:S01]  /*6040*/  SHF.R.U32.HI R17, RZ, 0xc, R59 ;  /* 0x0000000cff117819 */ /* 0x000fe2000001163b */
[----:B------:R-:W-:Y:S01]  /*6050*/  FMUL R7, R23, UR35 ;  /* 0x0000002317077c20 */ /* 0x000fe20008400000 */
[----:B------:R-:W-:-:S02]  /*6060*/  FSEL R16, R16, -INF , !P2 ;  /* 0xff80000010107808 */ /* 0x000fc40005000000 */
[----:B------:R-:W-:Y:S02]  /*6070*/  FMNMX3 R13, R13, R66, R61, !PT ;  /* 0x000000420d0d7276 */ /* 0x000fe4000780003d */
[----:B------:R-:W-:Y:S02]  /*6080*/  LOP3.LUT P2, RZ, R17, 0x1, RZ, 0xc0, !PT ;  /* 0x0000000111ff7812 */ /* 0x000fe4000784c0ff */
[--C-:B------:R-:W-:Y:S01]  /*6090*/  SHF.R.U32.HI R10, RZ, 0x8, R59.reuse ;  /* 0x00000008ff0a7819 */ /* 0x100fe2000001163b */
[----:B------:R-:W-:Y:S01]  /*60a0*/  FMUL R11, R27, UR35 ;  /* 0x000000231b0b7c20 */ /* 0x000fe20008400000 */
[----:B------:R-:W-:Y:S02]  /*60b0*/  FMNMX3 R13, R13, R63, R18, !PT ;  /* 0x0000003f0d0d7276 */ /* 0x000fe40007800012 */
[----:B------:R-:W-:Y:S02]  /*60c0*/  FSEL R7, R7, -INF , !P2 ;  /* 0xff80000007077808 */ /* 0x000fe40005000000 */
[----:B------:R-:W-:Y:S01]  /*60d0*/  LOP3.LUT P2, RZ, R10, 0x1, RZ, 0xc0, !PT ;  /* 0x000000010aff7812 */ /* 0x000fe2000784c0ff */
[----:B------:R-:W-:Y:S01]  /*60e0*/  FMUL R10, R26, UR35 ;  /* 0x000000231a0a7c20 */ /* 0x000fe20008400000 */
[----:B------:R-:W-:-:S02]  /*60f0*/  SHF.R.U32.HI R15, RZ, 0x4, R59 ;  /* 0x00000004ff0f7819 */ /* 0x000fc4000001163b */
[----:B------:R-:W-:Y:S02]  /*6100*/  FMNMX3 R13, R13, R16, R12, !PT ;  /* 0x000000100d0d7276 */ /* 0x000fe4000780000c */
[----:B------:R-:W-:Y:S02]  /*6110*/  SHF.R.U32.HI R14, RZ, 0x5, R59 ;  /* 0x00000005ff0e7819 */ /* 0x000fe4000001163b */
[----:B------:R-:W-:Y:S02]  /*6120*/  FSEL R11, R11, -INF , !P2 ;  /* 0xff8000000b0b7808 */ /* 0x000fe40005000000 */
[----:B------:R-:W-:Y:S02]  /*6130*/  LOP3.LUT P2, RZ, R15, 0x1, RZ, 0xc0, !PT ;  /* 0x000000010fff7812 */ /* 0x000fe4000784c0ff */
[----:B------:R-:W-:Y:S02]  /*6140*/  FMNMX3 R15, R13, R6, R4, !PT ;  /* 0x000000060d0f7276 */ /* 0x000fe40007800004 */
[----:B------:R-:W-:-:S02]  /*6150*/  FSEL R10, R10, -INF , !P4 ;  /* 0xff8000000a0a7808 */ /* 0x000fc40006000000 */
[----:B------:R-:W-:Y:S01]  /*6160*/  LOP3.LUT P4, RZ, R14, 0x1, RZ, 0xc0, !PT ;  /* 0x000000010eff7812 */ /* 0x000fe2000788c0ff */
[----:B------:R-:W-:Y:S01]  /*6170*/  FMUL R14, R28, UR35 ;  /* 0x000000231c0e7c20 */ /* 0x000fe20008400000 */
[----:B------:R-:W-:Y:S02]  /*6180*/  FMNMX3 R15, R15, R7, R8, !PT ;  /* 0x000000070f0f7276 */ /* 0x000fe40007800008 */
[--C-:B------:R-:W-:Y:S01]  /*6190*/  SHF.R.U32.HI R17, RZ, 0x3, R59.reuse ;  /* 0x00000003ff117819 */ /* 0x100fe2000001163b */
[----:B------:R-:W-:Y:S01]  /*61a0*/  FMUL R22, R29, UR35 ;  /* 0x000000231d167c20 */ /* 0x000fe20008400000 */
[----:B------:R-:W-:Y:S01]  /*61b0*/  FMUL R13, R30, UR35 ;  /* 0x000000231e0d7c20 */ /* 0x000fe20008400000 */
[----:B------:R-:W-:Y:S02]  /*61c0*/  FSEL R14, R14, -INF , !P5 ;  /* 0xff8000000e0e7808 */ /* 0x000fe40006800000 */
[----:B------:R-:W-:Y:S02]  /*61d0*/  FMNMX3 R19, R15, R9, R10, !PT ;  /* 0x000000090f137276 */ /* 0x000fe4000780000a */
[----:B------:R-:W-:Y:S01]  /*61e0*/  LOP3.LUT P5, RZ, R17, 0x1, RZ, 0xc0, !PT ;  /* 0x0000000111ff7812 */ /* 0x000fe200078ac0ff */
[----:B------:R-:W-:Y:S01]  /*61f0*/  FMUL R15, R31, UR35 ;  /* 0x000000231f0f7c20 */ /* 0x000fe20008400000 */
[--C-:B------:R-:W-:Y:S01]  /*6200*/  SHF.R.U32.HI R17, RZ, 0x2, R59.reuse ;  /* 0x00000002ff117819 */ /* 0x100fe2000001163b */
[----:B------:R-:W-:Y:S01]  /*6210*/  FMUL R24, R32, UR35 ;  /* 0x0000002320187c20 */ /* 0x000fe20008400000 */
[----:B------:R-:W-:-:S02]  /*6220*/  SHF.R.U32.HI R59, RZ, 0x1, R59 ;  /* 0x00000001ff3b7819 */ /* 0x000fc4000001163b */
[----:B------:R-:W-:Y:S02]  /*6230*/  FSEL R22, R22, -INF , !P3 ;  /* 0xff80000016167808 */ /* 0x000fe40005800000 */
[----:B------:R-:W-:Y:S02]  /*6240*/  FSEL R13, R13, -INF , !P4 ;  /* 0xff8000000d0d7808 */ /* 0x000fe40006000000 */
[----:B------:R-:W-:Y:S01]  /*6250*/  FMNMX3 R19, R19, R11, R14, !PT ;  /* 0x0000000b13137276 */ /* 0x000fe2000780000e */
[----:B------:R-:W-:Y:S01]  /*6260*/  FMUL R26, R34, UR35 ;  /* 0x00000023221a7c20 */ /* 0x000fe20008400000 */
[----:B------:R-:W-:Y:S01]  /*6270*/  LOP3.LUT P3, RZ, R17, 0x1, RZ, 0xc0, !PT ;  /* 0x0000000111ff7812 */ /* 0x000fe2000786c0ff */
[----:B------:R-:W-:Y:S01]  /*6280*/  FMUL R17, R33, UR35 ;  /* 0x0000002321117c20 */ /* 0x000fe20008400000 */
[----:B------:R-:W-:Y:S02]  /*6290*/  LOP3.LUT P4, RZ, R59, 0x1, RZ, 0xc0, !PT ;  /* 0x000000013bff7812 */ /* 0x000fe4000788c0ff */
[----:B------:R-:W-:-:S02]  /*62a0*/  FSEL R15, R15, -INF , !P2 ;  /* 0xff8000000f0f7808 */ /* 0x000fc40005000000 */
[----:B------:R-:W-:Y:S02]  /*62b0*/  FSEL R24, R24, -INF , !P5 ;  /* 0xff80000018187808 */ /* 0x000fe40006800000 */
[----:B------:R-:W-:Y:S01]  /*62c0*/  FMNMX3 R21, R19, R22, R13, !PT ;  /* 0x0000001613157276 */ /* 0x000fe2000780000d */
[----:B------:R-:W-:Y:S01]  /*62d0*/  FMUL R19, R35, UR35 ;  /* 0x0000002323137c20 */ /* 0x000fe20008400000 */
[----:B------:R-:W-:Y:S02]  /*62e0*/  FSEL R17, R17, -INF , !P3 ;  /* 0xff80000011117808 */ /* 0x000fe40005800000 */
[----:B------:R-:W-:Y:S02]  /*62f0*/  FSEL R26, R26, -INF , !P4 ;  /* 0xff8000001a1a7808 */ /* 0x000fe40006000000 */
[----:B------:R-:W-:Y:S02]  /*6300*/  FMNMX3 R21, R21, R15, R24, !PT ;  /* 0x0000000f15157276 */ /* 0x000fe40007800018 */
[----:B------:R-:W-:-:S02]  /*6310*/  FSEL R19, R19, -INF , !P1 ;  /* 0xff80000013137808 */ /* 0x000fc40004800000 */
[----:B------:R-:W-:-:S04]  /*6320*/  FMNMX3 R21, R21, R17, R26, !PT ;  /* 0x0000001115157276 */ /* 0x000fc8000780001a */
[----:B------:R-:W-:-:S05]  /*6330*/  FMNMX3 R159, R21, R19, R160, !PT ;  /* 0x00000013159f7276 */ /* 0x000fca00078000a0 */
[--C-:B------:R-:W-:Y:S01]  /*6340*/  FADD R20, R20, -R159.reuse ;  /* 0x8000009f14147221 */ /* 0x100fe20000000000 */
[--C-:B------:R-:W-:Y:S01]  /*6350*/  FADD R56, R56, -R159.reuse ;  /* 0x8000009f38387221 */ /* 0x100fe20000000000 */
[--C-:B------:R-:W-:Y:S02]  /*6360*/  FADD R21, R5, -R159.reuse ;  /* 0x8000009f05157221 */ /* 0x100fe40000000000 */
[----:B------:R-:W-:Y:S01]  /*6370*/  FMUL R20, R20, 1.4426950216293334961 ;  /* 0x3fb8aa3b14147820 */ /* 0x000fe20000400000 */
[----:B------:R-:W-:Y:S01]  /*6380*/  FMUL R56, R56, 1.4426950216293334961 ;  /* 0x3fb8aa3b38387820 */ /* 0x000fe20000400000 */
[----:B------:R-:W-:Y:S01]  /*6390*/  FMUL R21, R21, 1.4426950216293334961 ;  /* 0x3fb8aa3b15157820 */ /* 0x000fe20000400000 */
[--C-:B------:R-:W-:Y:S02]  /*63a0*/  FADD R58, R58, -R159.reuse ;  /* 0x8000009f3a3a7221 */ /* 0x100fe40000000000 */
[----:B------:R-:W-:Y:S01]  /*63b0*/  MUFU.EX2 R5, R56 ;  /* 0x0000003800057308 */ /* 0x000fe20000000800 */
[----:B------:R-:W-:Y:S01]  /*63c0*/  FADD R43, R43, -R159 ;  /* 0x8000009f2b2b7221 */ /* 0x000fe20000000000 */
[----:B------:R-:W-:-:S06]  /*63d0*/  FMUL R28, R58, 1.4426950216293334961 ;  /* 0x3fb8aa3b3a1c7820 */ /* 0x000fcc0000400000 */
[----:B------:R-:W0:Y:S01]  /*63e0*/  MUFU.EX2 R20, R20 ;  /* 0x0000001400147308 */ /* 0x000e220000000800 */
[----:B------:R-:W-:Y:S01]  /*63f0*/  FMUL R23, R43, 1.4426950216293334961 ;  /* 0x3fb8aa3b2b177820 */ /* 0x000fe20000400000 */
[--C-:B------:R-:W-:Y:S01]  /*6400*/  FADD R60, R60, -R159.reuse ;  /* 0x8000009f3c3c7221 */ /* 0x100fe20000000000 */
[----:B------:R-:W-:-:S05]  /*6410*/  FADD R4, R4, -R159 ;  /* 0x8000009f04047221 */ /* 0x000fca0000000000 */
[----:B------:R-:W1:Y:S01]  /*6420*/  MUFU.EX2 R21, R21 ;  /* 0x0000001500157308 */ /* 0x000e620000000800 */
[----:B------:R-:W-:Y:S01]  /*6430*/  FMUL R30, R60, 1.4426950216293334961 ;  /* 0x3fb8aa3b3c1e7820 */ /* 0x000fe20000400000 */
[--C-:B------:R-:W-:Y:S01]  /*6440*/  FADD R45, R45, -R159.reuse ;  /* 0x8000009f2d2d7221 */ /* 0x100fe20000000000 */
[----:B------:R-:W-:Y:S01]  /*6450*/  FMUL R4, R4, 1.4426950216293334961 ;  /* 0x3fb8aa3b04047820 */ /* 0x000fe20000400000 */
[----:B------:R-:W-:-:S04]  /*6460*/  FADD R7, R7, -R159 ;  /* 0x8000009f07077221 */ /* 0x000fc80000000000 */
[----:B------:R-:W0:Y:S01]  /*6470*/  MUFU.EX2 R28, R28 ;  /* 0x0000001c001c7308 */ /* 0x000e220000000800 */
[----:B------:R-:W-:Y:S01]  /*6480*/  FMUL R25, R45, 1.4426950216293334961 ;  /* 0x3fb8aa3b2d197820 */ /* 0x000fe20000400000 */
[----:B------:R-:W-:Y:S01]  /*6490*/  FADD R62, R62, -R159 ;  /* 0x8000009f3e3e7221 */ /* 0x000fe20000000000 */
[----:B------:R-:W-:-:S05]  /*64a0*/  FMUL R7, R7, 1.4426950216293334961 ;  /* 0x3fb8aa3b07077820 */ /* 0x000fca0000400000 */
[----:B------:R-:W0:Y:S01]  /*64b0*/  MUFU.EX2 R23, R23 ;  /* 0x0000001700177308 */ /* 0x000e220000000800 */
[----:B------:R-:W-:Y:S01]  /*64c0*/  FMUL R32, R62, 1.4426950216293334961 ;  /* 0x3fb8aa3b3e207820 */ /* 0x000fe20000400000 */
[----:B------:R-:W-:-:S06]  /*64d0*/  FADD R47, R47, -R159 ;  /* 0x8000009f2f2f7221 */ /* 0x000fcc0000000000 */
[----:B------:R-:W0:Y:S01]  /*64e0*/  MUFU.EX2 R30, R30 ;  /* 0x0000001e001e7308 */ /* 0x000e220000000800 */
[----:B------:R-:W-:Y:S01]  /*64f0*/  FMUL R29, R47, 1.4426950216293334961 ;  /* 0x3fb8aa3b2f1d7820 */ /* 0x000fe20000400000 */
[----:B------:R-:W-:-:S06]  /*6500*/  FADD R64, R64, -R159 ;  /* 0x8000009f40407221 */ /* 0x000fcc0000000000 */
[----:B------:R0:W-:Y:S02]  /*6510*/  MUFU.EX2 R158, R4 ;  /* 0x00000004009e7308 */ /* 0x0001e40000000800 */
[----:B0-----:R-:W-:-:S06]  /*6520*/  FADD R4, R20, R5 ;  /* 0x0000000514047221 */ /* 0x001fcc0000000000 */
[----:B------:R-:W0:Y:S01]  /*6530*/  MUFU.EX2 R25, R25 ;  /* 0x0000001900197308 */ /* 0x000e220000000800 */
[----:B------:R-:W-:Y:S01]  /*6540*/  FMUL R52, R64, 1.4426950216293334961 ;  /* 0x3fb8aa3b40347820 */ /* 0x000fe20000400000 */
[----:B------:R-:W-:-:S06]  /*6550*/  FADD R57, R57, -R159 ;  /* 0x8000009f39397221 */ /* 0x000fcc0000000000 */
[----:B------:R1:W-:Y:S02]  /*6560*/  MUFU.EX2 R155, R7 ;  /* 0x00000007009b7308 */ /* 0x0003e40000000800 */
[----:B-1----:R-:W-:-:S06]  /*6570*/  FADD R7, R21, R4 ;  /* 0x0000000415077221 */ /* 0x002fcc0000000000 */
[----:B------:R-:W1:Y:S01]  /*6580*/  MUFU.EX2 R32, R32 ;  /* 0x0000002000207308 */ /* 0x000e620000000800 */
[----:B------:R-:W-:Y:S01]  /*6590*/  FADD R4, R28, R7 ;  /* 0x000000071c047221 */ /* 0x000fe20000000000 */
[----:B------:R-:W-:Y:S01]  /*65a0*/  FMUL R31, R57, 1.4426950216293334961 ;  /* 0x3fb8aa3b391f7820 */ /* 0x000fe20000400000 */
[----:B------:R-:W-:Y:S02]  /*65b0*/  FADD R66, R66, -R159 ;  /* 0x8000009f42427221 */ /* 0x000fe40000000000 */
[----:B------:R-:W-:-:S03]  /*65c0*/  FADD R7, R23, R4 ;  /* 0x0000000417077221 */ /* 0x000fc60000000000 */
[----:B------:R-:W1:Y:S01]  /*65d0*/  MUFU.EX2 R29, R29 ;  /* 0x0000001d001d7308 */ /* 0x000e620000000800 */
[----:B------:R-:W-:Y:S01]  /*65e0*/  FMUL R54, R66, 1.4426950216293334961 ;  /* 0x3fb8aa3b42367820 */ /* 0x000fe20000400000 */
[----:B------:R-:W-:Y:S01]  /*65f0*/  FADD R61, R61, -R159 ;  /* 0x8000009f3d3d7221 */ /* 0x000fe20000000000 */
[----:B------:R-:W-:-:S05]  /*6600*/  FADD R4, R30, R7 ;  /* 0x000000071e047221 */ /* 0x000fca0000000000 */
[----:B------:R-:W3:Y:S01]  /*6610*/  MUFU.EX2 R52, R52 ;  /* 0x0000003400347308 */ /* 0x000ee20000000800 */
[----:B0-----:R-:W-:Y:S01]  /*6620*/  FADD R7, R25, R4 ;  /* 0x0000000419077221 */ /* 0x001fe20000000000 */
[----:B------:R-:W-:Y:S01]  /*6630*/  FMUL R33, R61, 1.4426950216293334961 ;  /* 0x3fb8aa3b3d217820 */ /* 0x000fe20000400000 */
[----:B------:R-:W-:-:S05]  /*6640*/  FADD R63, R63, -R159 ;  /* 0x8000009f3f3f7221 */ /* 0x000fca0000000000 */
[----:B------:R-:W0:Y:S01]  /*6650*/  MUFU.EX2 R31, R31 ;  /* 0x0000001f001f7308 */ /* 0x000e220000000800 */
[----:B------:R-:W-:Y:S01]  /*6660*/  FADD R27, R18, -R159 ;  /* 0x8000009f121b7221 */ /* 0x000fe20000000000 */
[----:B-1----:R-:W-:Y:S01]  /*6670*/  FADD R4, R32, R7 ;  /* 0x0000000720047221 */ /* 0x002fe20000000000 */
[--C-:B------:R-:W-:Y:S01]  /*6680*/  FADD R16, R16, -R159.reuse ;  /* 0x8000009f10107221 */ /* 0x100fe20000000000 */
[--C-:B------:R-:W-:Y:S01]  /*6690*/  FADD R12, R12, -R159.reuse ;  /* 0x8000009f0c0c7221 */ /* 0x100fe20000000000 */
[----:B------:R-:W-:-:S03]  /*66a0*/  FADD R6, R6, -R159 ;  /* 0x8000009f06067221 */ /* 0x000fc60000000000 */
[----:B------:R-:W1:Y:S01]  /*66b0*/  MUFU.EX2 R54, R54 ;  /* 0x0000003600367308 */ /* 0x000e620000000800 */
[--C-:B------:R-:W-:Y:S01]  /*66c0*/  FADD R8, R8, -R159.reuse ;  /* 0x8000009f08087221 */ /* 0x100fe20000000000 */
        /* <DEDUP_REMOVED lines=10> */
[----:B------:R-:W-:Y:S01]  /*6770*/  FADD R19, R19, -R159 ;  /* 0x8000009f13137221 */ /* 0x000fe20000000000 */
[----:B------:R-:W0:Y:S01]  /*6780*/  MUFU.EX2 R33, R33 ;  /* 0x0000002100217308 */ /* 0x000e220000000800 */
[----:B------:R-:W-:Y:S01]  /*6790*/  FMUL R63, R63, 1.4426950216293334961 ;  /* 0x3fb8aa3b3f3f7820 */ /* 0x000fe20000400000 */
[----:B------:R-:W-:Y:S01]  /*67a0*/  FMUL R27, R27, 1.4426950216293334961 ;  /* 0x3fb8aa3b1b1b7820 */ /* 0x000fe20000400000 */
[----:B------:R-:W-:Y:S01]  /*67b0*/  FADD R7, R29, R4 ;  /* 0x000000041d077221 */ /* 0x000fe20000000000 */
[----:B------:R-:W-:Y:S01]  /*67c0*/  FMUL R16, R16, 1.4426950216293334961 ;  /* 0x3fb8aa3b10107820 */ /* 0x000fe20000400000 */
        /* <DEDUP_REMOVED lines=14> */
[----:B------:R-:W1:Y:S01]  /*68b0*/  MUFU.EX2 R18, R63 ;  /* 0x0000003f00127308 */ /* 0x000e620000000800 */
[----:B---3--:R-:W-:-:S04]  /*68c0*/  FADD R4, R52, R7 ;  /* 0x0000000734047221 */ /* 0x008fc80000000000 */
[----:B0-----:R-:W-:-:S03]  /*68d0*/  FADD R7, R31, R4 ;  /* 0x000000041f077221 */ /* 0x001fc60000000000 */
[----:B------:R-:W-:Y:S08]  /*68e0*/  MUFU.EX2 R27, R27 ;  /* 0x0000001b001b7308 */ /* 0x000ff00000000800 */
[----:B------:R-:W0:Y:S08]  /*68f0*/  MUFU.EX2 R34, R16 ;  /* 0x0000001000227308 */ /* 0x000e300000000800 */
[----:B------:R-:W-:Y:S08]  /*6900*/  MUFU.EX2 R162, R12 ;  /* 0x0000000c00a27308 */ /* 0x000ff00000000800 */
[----:B------:R-:W3:Y:S08]  /*6910*/  MUFU.EX2 R157, R6 ;  /* 0x00000006009d7308 */ /* 0x000ef00000000800 */
[----:B------:R1:W-:Y:S08]  /*6920*/  MUFU.EX2 R156, R8 ;  /* 0x00000008009c7308 */ /* 0x0003f00000000800 */
[----:B------:R-:W0:Y:S01]  /*6930*/  MUFU.EX2 R153, R9 ;  /* 0x0000000900997308 */ /* 0x000e220000000800 */
[----:B-1----:R-:W-:-:S07]  /*6940*/  FADD R8, R54, R7 ;  /* 0x0000000736087221 */ /* 0x002fce0000000000 */
[----:B------:R-:W-:Y:S08]  /*6950*/  MUFU.EX2 R154, R10 ;  /* 0x0000000a009a7308 */ /* 0x000ff00000000800 */
[----:B------:R1:W0:Y:S08]  /*6960*/  MUFU.EX2 R151, R11 ;  /* 0x0000000b00977308 */ /* 0x0002300000000800 */
[----:B------:R-:W-:Y:S08]  /*6970*/  MUFU.EX2 R152, R14 ;  /* 0x0000000e00987308 */ /* 0x000ff00000000800 */
[----:B------:R-:W0:Y:S08]  /*6980*/  MUFU.EX2 R149, R22 ;  /* 0x0000001600957308 */ /* 0x000e300000000800 */
[----:B------:R0:W-:Y:S08]  /*6990*/  MUFU.EX2 R150, R13 ;  /* 0x0000000d00967308 */ /* 0x0001f00000000800 */
[----:B------:R0:W0:Y:S08]  /*69a0*/  MUFU.EX2 R147, R15 ;  /* 0x0000000f00937308 */ /* 0x0000300000000800 */
[----:B------:R-:W-:Y:S08]  /*69b0*/  MUFU.EX2 R148, R24 ;  /* 0x0000001800947308 */ /* 0x000ff00000000800 */
[----:B------:R0:W0:Y:S08]  /*69c0*/  MUFU.EX2 R83, R17 ;  /* 0x0000001100537308 */ /* 0x0000300000000800 */
[----:B------:R-:W-:Y:S08]  /*69d0*/  MUFU.EX2 R146, R26 ;  /* 0x0000001a00927308 */ /* 0x000ff00000000800 */
[----:B------:R-:W0:Y:S01]  /*69e0*/  MUFU.EX2 R81, R19 ;  /* 0x0000001300517308 */ /* 0x000e220000000800 */
[----:B-1----:R-:W-:Y:S01]  /*69f0*/  FADD R11, R33, R8 ;  /* 0x00000008210b7221 */ /* 0x002fe20000000000 */
[----:B------:R-:W-:-:S03]  /*6a00*/  F2FP.BF16.F32.PACK_AB R4, R5, R20 ;  /* 0x000000140504723e */ /* 0x000fc600000010ff */
[C---:B------:R-:W-:Y:S01]  /*6a10*/  FADD R20, R18.reuse, R11 ;  /* 0x0000000b12147221 */ /* 0x040fe20000000000 */
[----:B------:R-:W-:Y:S02]  /*6a20*/  F2FP.BF16.F32.PACK_AB R10, R18, R33 ;  /* 0x00000021120a723e */ /* 0x000fe400000010ff */
[----:B------:R-:W-:Y:S02]  /*6a30*/  F2FP.BF16.F32.PACK_AB R5, R28, R21 ;  /* 0x000000151c05723e */ /* 0x000fe400000010ff */
[----:B------:R-:W-:Y:S02]  /*6a40*/  F2FP.BF16.F32.PACK_AB R6, R30, R23 ;  /* 0x000000171e06723e */ /* 0x000fe400000010ff */
[----:B------:R-:W-:Y:S02]  /*6a50*/  F2FP.BF16.F32.PACK_AB R7, R32, R25 ;  /* 0x000000192007723e */ /* 0x000fe400000010ff */
[----:B------:R-:W-:Y:S02]  /*6a60*/  F2FP.BF16.F32.PACK_AB R8, R52, R29 ;  /* 0x0000001d3408723e */ /* 0x000fe400000010ff */
[----:B------:R-:W-:-:S02]  /*6a70*/  F2FP.BF16.F32.PACK_AB R9, R54, R31 ;  /* 0x0000001f3609723e */ /* 0x000fc400000010ff */
[----:B0-----:R-:W-:Y:S01]  /*6a80*/  F2FP.BF16.F32.PACK_AB R11, R34, R27 ;  /* 0x0000001b220b723e */ /* 0x001fe200000010ff */
[----:B------:R-:W-:Y:S01]  /*6a90*/  FADD R27, R27, R20 ;  /* 0x000000141b1b7221 */ /* 0x000fe20000000000 */
[----:B---3--:R-:W-:Y:S02]  /*6aa0*/  F2FP.BF16.F32.PACK_AB R12, R157, R162 ;  /* 0x000000a29d0c723e */ /* 0x008fe400000010ff */
[----:B------:R-:W-:Y:S02]  /*6ab0*/  F2FP.BF16.F32.PACK_AB R13, R155, R158 ;  /* 0x0000009e9b0d723e */ /* 0x000fe400000010ff */
[----:B------:R-:W-:Y:S02]  /*6ac0*/  F2FP.BF16.F32.PACK_AB R14, R153, R156 ;  /* 0x0000009c990e723e */ /* 0x000fe400000010ff */
[----:B------:R-:W-:Y:S02]  /*6ad0*/  F2FP.BF16.F32.PACK_AB R15, R151, R154 ;  /* 0x0000009a970f723e */ /* 0x000fe400000010ff */
[----:B------:R-:W-:-:S02]  /*6ae0*/  F2FP.BF16.F32.PACK_AB R16, R149, R152 ;  /* 0x000000989510723e */ /* 0x000fc400000010ff */
[----:B------:R-:W-:Y:S02]  /*6af0*/  F2FP.BF16.F32.PACK_AB R17, R147, R150 ;  /* 0x000000969311723e */ /* 0x000fe400000010ff */
[----:B------:R-:W-:Y:S02]  /*6b00*/  F2FP.BF16.F32.PACK_AB R18, R83, R148 ;  /* 0x000000945312723e */ /* 0x000fe400000010ff */
[----:B------:R-:W-:Y:S01]  /*6b10*/  F2FP.BF16.F32.PACK_AB R19, R81, R146 ;  /* 0x000000925113723e */ /* 0x000fe200000010ff */
[----:B------:R-:W-:-:S03]  /*6b20*/  FADD R27, R34, R27 ;  /* 0x0000001b221b7221 */ /* 0x000fc60000000000 */
[----:B------:R0:W-:Y:S01]  /*6b30*/  STTM.x16 tmem[UR11+0x60], R4 ;  /* 0x00006004000079ed */ /* 0x0001e2000824000b */
[----:B--2---:R-:W-:Y:S01]  /*6b40*/  STS.U16 [R71+UR8+0x6000], R36 ;  /* 0x0060002447007988 */ /* 0x004fe20008000408 */
[----:B------:R-:W-:-:S03]  /*6b50*/  FADD R162, R162, R27 ;  /* 0x0000001ba2a27221 */ /* 0x000fc60000000000 */
[----:B------:R-:W-:Y:S04]  /*6b60*/  STS.U16 [R71+UR8+0x6200], R38 ;  /* 0x0062002647007988 */ /* 0x000fe80008000408 */
[----:B------:R-:W-:Y:S04]  /*6b70*/  STS.U16 [R71+UR8+0x6400], R40 ;  /* 0x0064002847007988 */ /* 0x000fe80008000408 */
[----:B------:R-:W-:Y:S04]  /*6b80*/  STS.U16 [R71+UR8+0x6600], R42 ;  /* 0x0066002a47007988 */ /* 0x000fe80008000408 */
[----:B----4-:R-:W-:Y:S04]  /*6b90*/  STS.U16 [R71+UR8+0x6800], R44 ;  /* 0x0068002c47007988 */ /* 0x010fe80008000408 */
[----:B-----5:R-:W-:Y:S04]  /*6ba0*/  STS.U16 [R71+UR8+0x6a00], R46 ;  /* 0x006a002e47007988 */ /* 0x020fe80008000408 */
[----:B------:R-:W-:Y:S04]  /*6bb0*/  STS.U16 [R71+UR8+0x6c00], R48 ;  /* 0x006c003047007988 */ /* 0x000fe80008000408 */
[----:B------:R-:W-:Y:S04]  /*6bc0*/  STS.U16 [R71+UR8+0x6e00], R50 ;  /* 0x006e003247007988 */ /* 0x000fe80008000408 */
[----:B------:R-:W-:Y:S01]  /*6bd0*/  STS.U16 [R70+UR8+0x6100], R37 ;  /* 0x0061002546007988 */ /* 0x000fe20008000408 */
[----:B0-----:R-:W-:-:S03]  /*6be0*/  FADD R4, -R159, R160 ;  /* 0x000000a09f047221 */ /* 0x001fc60000000100 */
[----:B------:R-:W-:Y:S04]  /*6bf0*/  STS.U16 [R70+UR8+0x6300], R39 ;  /* 0x0063002746007988 */ /* 0x000fe80008000408 */
[----:B------:R-:W-:Y:S01]  /*6c00*/  STS.U16 [R70+UR8+0x6500], R41 ;  /* 0x0065002946007988 */ /* 0x000fe20008000408 */
[----:B------:R-:W-:-:S03]  /*6c10*/  FMUL R160, R4, 1.4426950216293334961 ;  /* 0x3fb8aa3b04a07820 */ /* 0x000fc60000400000 */
[----:B------:R-:W-:Y:S04]  /*6c20*/  STS.U16 [R70+UR8+0x6700], R161 ;  /* 0x006700a146007988 */ /* 0x000fe80008000408 */
[----:B------:R-:W-:Y:S04]  /*6c30*/  STS.U16 [R70+UR8+0x6900], R163 ;  /* 0x006900a346007988 */ /* 0x000fe80008000408 */
[----:B------:R-:W-:Y:S04]  /*6c40*/  STS.U16 [R70+UR8+0x6b00], R165 ;  /* 0x006b00a546007988 */ /* 0x000fe80008000408 */
[----:B------:R-:W-:Y:S04]  /*6c50*/  STS.U16 [R70+UR8+0x6d00], R164 ;  /* 0x006d00a446007988 */ /* 0x000fe80008000408 */
[----:B------:R0:W-:Y:S01]  /*6c60*/  STS.U16 [R70+UR8+0x6f00], R49 ;  /* 0x006f003146007988 */ /* 0x0001e20008000408 */
[----:B------:R-:W1:Y:S02]  /*6c70*/  FENCE.VIEW.ASYNC.T ;  /* 0x00000000000073c6 */ /* 0x000e640000000200 */
[----:B-1----:R-:W-:Y:S06]  /*6c80*/  BAR.SYNC.DEFER_BLOCKING 0x0 ;  /* 0x0000000000007b1d */ /* 0x002fec0000010000 */
[----:B0-----:R-:W0:Y:S01]  /*6c90*/  LDTM.x64 R4, tmem[UR11] ;  /* 0x0000000b000479ee */ /* 0x001e220008340000 */
[----:B------:R-:W0:Y:S01]  /*6ca0*/  MUFU.EX2 R160, R160 ;  /* 0x000000a000a07308 */ /* 0x000e220000000800 */
[----:B------:R-:W-:Y:S01]  /*6cb0*/  NOP ;  /* 0x0000000000007918 */ /* 0x000fe20000000000 */
[C---:B0-----:R-:W-:Y:S01]  /*6cc0*/  FMUL R4, R160.reuse, R4 ;  /* 0x00000004a0047220 */ /* 0x041fe20000400000 */
        /* <DEDUP_REMOVED lines=63> */
[----:B------:R0:W-:Y:S01]  /*70c0*/  STTM.x64 tmem[UR11], R4 ;  /* 0x00000004000079ed */ /* 0x0001e2000834000b */
[----:B------:R-:W1:Y:S02]  /*70d0*/  FENCE.VIEW.ASYNC.T ;  /* 0x00000000000073c6 */ /* 0x000e640000000200 */
[----:B-1----:R-:W-:Y:S01]  /*70e0*/  BAR.SYNC.DEFER_BLOCKING 0x0 ;  /* 0x0000000000007b1d */ /* 0x002fe20000010000 */
[----:B------:R-:W-:-:S04]  /*70f0*/  FADD R157, R157, R162 ;  /* 0x000000a29d9d7221 */ /* 0x000fc80000000000 */
[----:B------:R-:W-:-:S04]  /*7100*/  FADD R158, R158, R157 ;  /* 0x0000009d9e9e7221 */ /* 0x000fc80000000000 */
[----:B------:R-:W-:-:S04]  /*7110*/  FADD R155, R155, R158 ;  /* 0x0000009e9b9b7221 */ /* 0x000fc80000000000 */
[----:B------:R-:W-:-:S04]  /*7120*/  FADD R156, R156, R155 ;  /* 0x0000009b9c9c7221 */ /* 0x000fc80000000000 */
[----:B------:R-:W-:Y:S01]  /*7130*/  FADD R153, R153, R156 ;  /* 0x0000009c99997221 */ /* 0x000fe20000000000 */
[----:B------:R1:W-:Y:S06]  /*7140*/  MEMBAR.ALL.CTA ;  /* 0x0000000000007992 */ /* 0x0003ec0000008000 */
[----:B-1----:R-:W1:Y:S01]  /*7150*/  FENCE.VIEW.ASYNC.S ;  /* 0x00000000000073c6 */ /* 0x002e620000000000 */
[----:B------:R-:W-:-:S04]  /*7160*/  FADD R154, R154, R153 ;  /* 0x000000999a9a7221 */ /* 0x000fc80000000000 */
[----:B------:R-:W-:-:S04]  /*7170*/  FADD R151, R151, R154 ;  /* 0x0000009a97977221 */ /* 0x000fc80000000000 */
[----:B------:R-:W-:-:S04]  /*7180*/  FADD R152, R152, R151 ;  /* 0x0000009798987221 */ /* 0x000fc80000000000 */
[----:B------:R-:W-:-:S04]  /*7190*/  FADD R149, R149, R152 ;  /* 0x0000009895957221 */ /* 0x000fc80000000000 */
[----:B------:R-:W-:-:S04]  /*71a0*/  FADD R150, R150, R149 ;  /* 0x0000009596967221 */ /* 0x000fc80000000000 */
[----:B------:R-:W-:-:S04]  /*71b0*/  FADD R147, R147, R150 ;  /* 0x0000009693937221 */ /* 0x000fc80000000000 */
[----:B------:R-:W-:-:S04]  /*71c0*/  FADD R148, R148, R147 ;  /* 0x0000009394947221 */ /* 0x000fc80000000000 */
[----:B------:R-:W-:Y:S01]  /*71d0*/  FADD R83, R83, R148 ;  /* 0x0000009453537221 */ /* 0x000fe20000000000 */
[----:B------:R-:W-:-:S03]  /*71e0*/  ULEA UR33, UR32, UR8, 0x3 ;  /* 0x0000000820217291 */ /* 0x000fc6000f8e18ff */
[----:B------:R-:W-:Y:S01]  /*71f0*/  FADD R146, R146, R83 ;  /* 0x0000005392927221 */ /* 0x000fe20000000000 */
[----:B------:R-:W-:-:S03]  /*7200*/  UIADD3 UR33, UPT, UPT, UR33, 0x7000, URZ ;  /* 0x0000700021217890 */ /* 0x000fc6000fffe0ff */
[----:B------:R-:W-:Y:S01]  /*7210*/  FADD R81, R81, R146 ;  /* 0x0000009251517221 */ /* 0x000fe20000000000 */
[----:B0-----:R-:W-:Y:S01]  /*7220*/  MOV R36, R76 ;  /* 0x0000004c00247202 */ /* 0x001fe20000000f00 */
[----:B-1----:R-:W-:Y:S06]  /*7230*/  BAR.SYNC.DEFER_BLOCKING 0x0 ;  /* 0x0000000000007b1d */ /* 0x002fec0000010000 */
[----:B------:R-:W-:Y:S05]  /*7240*/  BRA.U UP1, `(.L_x_19) ;  /* 0x0000000101387547 */ /* 0x000fea000b800000 */
[----:B------:R-:W-:Y:S01]  /*7250*/  UIADD3 UR24, UPT, UPT, UR10, 0x68, URZ ;  /* 0x000000680a187890 */ /* 0x000fe2000fffe0ff */
[----:B------:R-:W-:Y:S01]  /*7260*/  UMOV UR20, UR4 ;  /* 0x0000000400147c82 */ /* 0x000fe20008000000 */
[----:B------:R-:W-:Y:S01]  /*7270*/  UMOV UR21, 0x80004020 ;  /* 0x8000402000157882 */ /* 0x000fe20000000000 */
[----:B------:R-:W-:Y:S01]  /*7280*/  UMOV UR22, 0x0 ;  /* 0x0000000000167882 */ /* 0x000fe20000000000 */
[----:B------:R-:W-:Y:S01]  /*7290*/  UMOV UR23, 0x8100490 ;  /* 0x0810049000177882 */ /* 0x000fe20000000000 */
[----:B------:R-:W-:Y:S01]  /*72a0*/  UMOV UR6, UR33 ;  /* 0x0000002100067c82 */ /* 0x000fe20008000000 */
[----:B------:R-:W-:Y:S01]  /*72b0*/  UMOV UR7, URZ ;  /* 0x000000ff00077c82 */ /* 0x000fe20008000000 */
[----:B------:R-:W-:Y:S01]  /*72c0*/  UMOV UR26, 0x0 ;  /* 0x00000000001a7882 */ /* 0x000fe20000000000 */
[----:B------:R-:W-:Y:S01]  /*72d0*/  UMOV UR27, 0x8100490 ;  /* 0x08100490001b7882 */ /* 0x000fe20000000000 */
[----:B------:R0:W-:Y:S01]  /*72e0*/  UTCHMMA tmem[UR13], gdesc[UR20], tmem[UR10], tmem[UR22], idesc[UR23], UPT ;  /* 0x00ff16140d0079ea */ /* 0x0001e2000b80000a */
[----:B------:R-:W-:Y:S01]  /*72f0*/  UMOV UR6, UR6 ;  /* 0x0000000600067c82 */ /* 0x000fe20008000000 */
[----:B------:R0:W-:Y:S01]  /*7300*/  UTCHMMA tmem[UR24], gdesc[UR18], tmem[UR10], tmem[UR26], idesc[UR27], UPT ;  /* 0x00ff1a12180079ea */ /* 0x0001e2000b80000a */
[----:B------:R0:W-:Y:S01]  /*7310*/  UTCBAR [UR6], URZ ;  /* 0x000000ff060073e9 */ /* 0x0001e200080000ff */
[----:B------:R-:W-:-:S02]  /*7320*/  NOP ;  /* 0x0000000000007918 */ /* 0x000fc40000000000 */
.L_x_19:
[----:B------:R-:W-:Y:S01]  /*7330*/  ISETP.GE.U32.AND P1, PT, R77, R82, PT ;  /* 0x000000524d00720c */ /* 0x000fe20003f26070 */
[----:B------:R-:W-:Y:S01]  /*7340*/  UIADD3 UR32, UPT, UPT, UR32, 0x1, URZ ;  /* 0x0000000120207890 */ /* 0x000fe2000fffe0ff */
[----:B------:R-:W-:Y:S01]  /*7350*/  IADD3 R78, PT, PT, R78, UR31, RZ ;  /* 0x0000001f4e4e7c10 */ /* 0x000fe2000fffe0ff */
[----:B------:R-:W-:Y:S01]  /*7360*/  FFMA R73, R160, R73, R81 ;  /* 0x00000049a0497223 */ /* 0x000fe20000000051 */
[----:B------:R-:W-:Y:S01]  /*7370*/  ISETP.GE.U32.AND.EX P1, PT, R3, RZ, PT, P1 ;  /* 0x000000ff0300720c */ /* 0x000fe20003f26110 */
[----:B------:R-:W-:Y:S01]  /*7380*/  UISETP.GT.AND UP2, UPT, UR32, 0x1, UPT ;  /* 0x000000012000788c */ /* 0x000fe2000bf44270 */
[----:B------:R-:W-:Y:S01]  /*7390*/  IMAD.IADD R79, R80, 0x1, R79 ;  /* 0x00000001504f7824 */ /* 0x000fe200078e024f */
[----:B------:R-:W-:Y:S02]  /*73a0*/  MOV R160, R159 ;  /* 0x0000009f00a07202 */ /* 0x000fe40000000f00 */
[----:B0-----:R-:W-:Y:S02]  /*73b0*/  USEL UR6, URZ, 0x1, !UP2 ;  /* 0x00000001ff067887 */ /* 0x001fe4000d000000 */
[----:B------:R-:W-:-:S04]  /*73c0*/  USEL UR32, UR32, URZ, !UP2 ;  /* 0x000000ff20207287 */ /* 0x000fc8000d000000 */
[----:B------:R-:W-:Y:S02]  /*73d0*/  LOP3.LUT R76, R76, UR6, RZ, 0x3c, !PT ;  /* 0x000000064c4c7c12 */ /* 0x000fe4000f8e3cff */
[----:B------:R-:W-:Y:S06]  /*73e0*/  @!P1 BRA `(.L_x_20) ;  /* 0xffffffd400a89947 */ /* 0x000fec000383ffff */
[----:B------:R-:W-:Y:S02]  /*73f0*/  ISETP.GE.AND P1, PT, R72, 0x1, PT ;  /* 0x000000014800780c */ /* 0x000fe40003f26270 */
[----:B------:R-:W-:-:S11]  /*7400*/  MOV R160, R159 ;  /* 0x0000009f00a07202 */ /* 0x000fd60000000f00 */
[----:B------:R-:W-:Y:S05]  /*7410*/  @!P1 BRA `(.L_x_15) ;  /* 0x0000000000109947 */ /* 0x000fea0003800000 */
[----:B------:R-:W-:-:S04]  /*7420*/  IMAD.U32 R2, R36, -0x80000000, RZ ;  /* 0x8000000024027824 */ /* 0x000fc800078e00ff */
[----:B------:R-:W0:Y:S02]  /*7430*/  SYNCS.PHASECHK.TRANS64.TRYWAIT P1, [UR33], R2 ;  /* 0x00000002ff0075a7 */ /* 0x000e240008021121 */
[----:B0-----:R-:W-:Y:S05]  /*7440*/  @!P1 BRA `(.L_x_21) ;  /* 0x0000002800709947 */ /* 0x001fea0003800000 */
.L_x_27:
[----:B------:R-:W-:-:S07]  /*7450*/  MOV R160, R159 ;  /* 0x0000009f00a07202 */ /* 0x000fce0000000f00 */
.L_x_15:
[----:B------:R-:W-:Y:S01]  /*7460*/  MOV R75, R73 ;  /* 0x00000049004b7202 */ /* 0x000fe20000000f00 */
[----:B0-----:R-:W-:Y:S01]  /*7470*/  HFMA2 R4, -RZ, RZ, 1.443359375, -0.2030029296875 ;  /* 0x3dc6b27fff047431 */ /* 0x001fe200000001ff */
[----:B------:R-:W-:Y:S01]  /*7480*/  BAR.SYNC.DEFER_BLOCKING 0x0 ;  /* 0x0000000000007b1d */ /* 0x000fe20000010000 */
[----:B------:R-:W-:Y:S02]  /*7490*/  ISETP.GE.U32.AND P6, PT, R0, 0x20, PT ;  /* 0x000000200000780c */ /* 0x000fe40003fc6070 */
[C---:B------:R-:W-:Y:S01]  /*74a0*/  FMUL R2, R75.reuse, 8388608 ;  /* 0x4b0000004b027820 */ /* 0x040fe20000400000 */
[C---:B------:R-:W-:Y:S02]  /*74b0*/  FSETP.GEU.AND P1, PT, R75.reuse, 1.175494350822287508e-38, PT ;  /* 0x008000004b00780b */ /* 0x040fe40003f2e000 */
[----:B------:R-:W-:Y:S01]  /*74c0*/  FSETP.GEU.AND P4, PT, |R75|, 1.175494350822287508e-38, PT ;  /* 0x008000004b00780b */ /* 0x000fe20003f8e200 */
[----:B------:R-:W0:Y:S01]  /*74d0*/  LDCU.64 UR4, c[0x0][0x3e0] ;  /* 0x00007c00ff0477ac */ /* 0x000e220008000a00 */
[----:B------:R-:W-:Y:S01]  /*74e0*/  FSEL R72, R2, R75, !P1 ;  /* 0x0000004b02487208 */ /* 0x000fe20004800000 */
[----:B------:R-:W1:Y:S03]  /*74f0*/  LDCU.64 UR6, c[0x0][0x3e0] ;  /* 0x00007c00ff0677ac */ /* 0x000e660008000a00 */
[C---:B------:R-:W-:Y:S01]  /*7500*/  ISETP.GE.U32.AND P2, PT, R72.reuse, 0x7f800000, PT ;  /* 0x7f8000004800780c */ /* 0x040fe20003f46070 */
[C---:B------:R-:W-:Y:S01]  /*7510*/  VIADD R2, R72.reuse, 0xc0cafb0d ;  /* 0xc0cafb0d48027836 */ /* 0x040fe20000000000 */
[----:B------:R-:W-:-:S04]  /*7520*/  FSETP.NEU.AND P3, PT, R72, RZ, PT ;  /* 0x000000ff4800720b */ /* 0x000fc80003f6d000 */
[----:B------:R-:W-:-:S04]  /*7530*/  LOP3.LUT R3, R2, 0xff800000, RZ, 0xc0, !PT ;  /* 0xff80000002037812 */ /* 0x000fc800078ec0ff */
[-C--:B------:R-:W-:Y:S01]  /*7540*/  IADD3 R2, PT, PT, R72, -R3.reuse, RZ ;  /* 0x8000000348027210 */ /* 0x080fe20007ffe0ff */
[----:B------:R-:W2:Y:S02]  /*7550*/  @!P0 SYNCS.CCTL.IV [UR8+0x7000] ;  /* 0x00700000ff0089b1 */ /* 0x000ea40008000008 */
[----:B--2---:R-:W-:Y:S01]  /*7560*/  BAR.SYNC.DEFER_BLOCKING 0x0 ;  /* 0x0000000000007b1d */ /* 0x004fe20000010000 */
[----:B------:R-:W-:Y:S01]  /*7570*/  I2FP.F32.S32 R3, R3 ;  /* 0x0000000300037245 */ /* 0x000fe20000201400 */
[----:B------:R-:W-:Y:S01]  /*7580*/  FADD R69, R2, -1 ;  /* 0xbf80000002457421 */ /* 0x000fe20000000000 */
[----:B0-----:R-:W-:Y:S02]  /*7590*/  UIMAD UR4, UR9, UR4, URZ ;  /* 0x00000004090472a4 */ /* 0x001fe4000f8e02ff */
[----:B-1----:R-:W-:Y:S01]  /*75a0*/  UIMAD UR6, UR9, UR6, URZ ;  /* 0x00000006090672a4 */ /* 0x002fe2000f8e02ff */
[C---:B------:R-:W-:Y:S02]  /*75b0*/  FFMA.FTZ R2, R69.reuse, R4, -0.16845393180847167969 ;  /* 0xbe2c7f3045027423 */ /* 0x040fe40000010004 */
[----:B------:R-:W0:Y:S01]  /*75c0*/  LDTM.x64 R4, tmem[UR11] ;  /* 0x0000000b000479ee */ /* 0x000e220008340000 */
[----:B------:R-:W-:Y:S01]  /*75d0*/  USHF.L.U32 UR11, UR4, 0x1, URZ ;  /* 0x00000001040b7899 */ /* 0x000fe200080006ff */
[----:B------:R-:W-:Y:S01]  /*75e0*/  FFMA.FTZ R2, R69, R2, 0.1716887056827545166 ;  /* 0x3e2fcf2a45027423 */ /* 0x000fe20000010002 */
[----:B------:R-:W-:-:S03]  /*75f0*/  USHF.L.U32 UR12, UR6, 0x1, URZ ;  /* 0x00000001060c7899 */ /* 0x000fc600080006ff */
[----:B------:R-:W-:-:S04]  /*7600*/  FFMA.FTZ R2, R69, R2, -0.17900948226451873779 ;  /* 0xbe374e4345027423 */ /* 0x000fc80000010002 */
[----:B------:R-:W-:-:S04]  /*7610*/  FFMA.FTZ R2, R69, R2, 0.20512372255325317383 ;  /* 0x3e520bf445027423 */ /* 0x000fc80000010002 */
[C---:B------:R-:W-:Y:S01]  /*7620*/  FFMA.FTZ R2, R69.reuse, R2, -0.24046532809734344482 ;  /* 0xbe763c8b45027423 */ /* 0x040fe20000010002 */
[----:B------:R-:W1:Y:S01]  /*7630*/  @!P0 SYNCS.CCTL.IV [UR8+0x7008] ;  /* 0x00700800ff0089b1 */ /* 0x000e620008000008 */
[----:B------:R-:W-:Y:S02]  /*7640*/  NOP ;  /* 0x0000000000007918 */ /* 0x000fe40000000000 */
[----:B------:R-:W-:-:S04]  /*7650*/  FFMA.FTZ R2, R69, R2, 0.28857114911079406738 ;  /* 0x3e93bf9945027423 */ /* 0x000fc80000010002 */
[----:B------:R-:W-:-:S04]  /*7660*/  FFMA.FTZ R2, R69, R2, -0.36067417263984680176 ;  /* 0xbeb8aa4945027423 */ /* 0x000fc80000010002 */
[----:B------:R-:W-:-:S04]  /*7670*/  FFMA.FTZ R2, R69, R2, 0.48089820146560668945 ;  /* 0x3ef6384a45027423 */ /* 0x000fc80000010002 */
[----:B------:R-:W-:-:S04]  /*7680*/  FFMA.FTZ R2, R69, R2, -0.72134751081466674805 ;  /* 0xbf38aa3b45027423 */ /* 0x000fc80000010002 */
[----:B------:R-:W-:Y:S01]  /*7690*/  FMUL R70, R69, R2 ;  /* 0x0000000245467220 */ /* 0x000fe20000400000 */
[----:B------:R-:W-:Y:S02]  /*76a0*/  FSEL R2, RZ, -23, P1 ;  /* 0xc1b80000ff027808 */ /* 0x000fe40000800000 */
[----:B------:R-:W-:Y:S01]  /*76b0*/  FSETP.GT.AND P1, PT, |R75|, 8.50705917302346158658e+37, PT ;  /* 0x7e8000004b00780b */ /* 0x000fe20003f24200 */
[----:B------:R-:W-:Y:S02]  /*76c0*/  FMUL R70, R69, R70 ;  /* 0x0000004645467220 */ /* 0x000fe40000400000 */
[----:B------:R-:W-:Y:S01]  /*76d0*/  FFMA.FTZ R2, R3, 1.1920928955078125e-07, R2 ;  /* 0x3400000003027823 */ /* 0x000fe20000010002 */
[----:B------:R-:W-:Y:S02]  /*76e0*/  @P2 IMAD.MOV.U32 R3, RZ, RZ, 0x7f800000 ;  /* 0x7f800000ff032424 */ /* 0x000fe400078e00ff */
[----:B------:R-:W-:Y:S02]  /*76f0*/  FFMA.FTZ R69, R69, 1.4426950216293334961, R70 ;  /* 0x3fb8aa3b45457823 */ /* 0x000fe40000010046 */
[----:B------:R-:W2:Y:S02]  /*7700*/  LDC.64 R70, c[0x0][0x398] ;  /* 0x0000e600ff467b82 */ /* 0x000ea40000000a00 */
[----:B------:R-:W-:Y:S01]  /*7710*/  FADD R74, R2, R69 ;  /* 0x00000045024a7221 */ /* 0x000fe20000000000 */
[----:B------:R-:W-:-:S02]  /*7720*/  @P2 FFMA.FTZ R74, R72, R3, +INF ;  /* 0x7f800000484a2423 */ /* 0x000fc40000010003 */
[----:B------:R-:W-:Y:S01]  /*7730*/  @P1 FMUL R75, R75, 0.25 ;  /* 0x3e8000004b4b1820 */ /* 0x000fe20000400000 */
[----:B0-----:R-:W-:Y:S02]  /*7740*/  @P1 FMUL R6, R6, 0.25 ;  /* 0x3e80000006061820 */ /* 0x001fe40000400000 */
[----:B------:R-:W0:Y:S01]  /*7750*/  LDC R2, c[0x0][0x3e8] ;  /* 0x0000fa00ff027b82 */ /* 0x000e220000000800 */
[----:B------:R-:W-:Y:S01]  /*7760*/  @P1 FMUL R7, R7, 0.25 ;  /* 0x3e80000007071820 */ /* 0x000fe20000400000 */
[----:B------:R-:W-:Y:S01]  /*7770*/  @!P4 FMUL R75, R75, 16777216 ;  /* 0x4b8000004b4bc820 */ /* 0x000fe20000400000 */
[----:B------:R-:W-:Y:S01]  /*7780*/  @P1 FMUL R8, R8, 0.25 ;  /* 0x3e80000008081820 */ /* 0x000fe20000400000 */
[----:B------:R-:W-:Y:S01]  /*7790*/  @!P4 FMUL R6, R6, 16777216 ;  /* 0x4b8000000606c820 */ /* 0x000fe20000400000 */
[----:B------:R-:W-:Y:S01]  /*77a0*/  @!P4 FMUL R7, R7, 16777216 ;  /* 0x4b8000000707c820 */ /* 0x000fe20000400000 */
[----:B------:R-:W3:Y:S01]  /*77b0*/  MUFU.RCP R150, R75 ;  /* 0x0000004b00967308 */ /* 0x000ee20000001000 */
[----:B------:R-:W-:Y:S01]  /*77c0*/  @!P4 FMUL R8, R8, 16777216 ;  /* 0x4b8000000808c820 */ /* 0x000fe20000400000 */
[----:B------:R-:W4:Y:S01]  /*77d0*/  LDC.64 R72, c[0x0][0x398] ;  /* 0x0000e600ff487b82 */ /* 0x000f220000000a00 */
[----:B------:R-:W-:Y:S01]  /*77e0*/  @P1 FMUL R9, R9, 0.25 ;  /* 0x3e80000009091820 */ /* 0x000fe20000400000 */
[----:B------:R-:W-:Y:S01]  /*77f0*/  @P1 FMUL R4, R4, 0.25 ;  /* 0x3e80000004041820 */ /* 0x000fe20000400000 */
[----:B------:R-:W-:Y:S01]  /*7800*/  @P1 FMUL R5, R5, 0.25 ;  /* 0x3e80000005051820 */ /* 0x000fe20000400000 */
[----:B------:R-:W-:Y:S01]  /*7810*/  @P1 FMUL R10, R10, 0.25 ;  /* 0x3e8000000a0a1820 */ /* 0x000fe20000400000 */
[----:B------:R-:W-:Y:S01]  /*7820*/  @!P4 FMUL R9, R9, 16777216 ;  /* 0x4b8000000909c820 */ /* 0x000fe20000400000 */
[----:B------:R-:W-:Y:S01]  /*7830*/  @!P4 FMUL R4, R4, 16777216 ;  /* 0x4b8000000404c820 */ /* 0x000fe20000400000 */
[----:B------:R-:W-:Y:S01]  /*7840*/  @!P4 FMUL R5, R5, 16777216 ;  /* 0x4b8000000505c820 */ /* 0x000fe20000400000 */
[----:B------:R-:W-:Y:S01]  /*7850*/  @P1 FMUL R11, R11, 0.25 ;  /* 0x3e8000000b0b1820 */ /* 0x000fe20000400000 */
[----:B------:R-:W-:Y:S01]  /*7860*/  @P1 FMUL R12, R12, 0.25 ;  /* 0x3e8000000c0c1820 */ /* 0x000fe20000400000 */
[----:B------:R-:W-:Y:S01]  /*7870*/  @P1 FMUL R13, R13, 0.25 ;  /* 0x3e8000000d0d1820 */ /* 0x000fe20000400000 */
[----:B------:R-:W-:Y:S01]  /*7880*/  @P1 FMUL R14, R14, 0.25 ;  /* 0x3e8000000e0e1820 */ /* 0x000fe20000400000 */
[----:B------:R-:W-:Y:S01]  /*7890*/  @P1 FMUL R15, R15, 0.25 ;  /* 0x3e8000000f0f1820 */ /* 0x000fe20000400000 */
[----:B------:R-:W-:Y:S01]  /*78a0*/  @P1 FMUL R16, R16, 0.25 ;  /* 0x3e80000010101820 */ /* 0x000fe20000400000 */
[----:B------:R-:W-:Y:S01]  /*78b0*/  @P1 FMUL R17, R17, 0.25 ;  /* 0x3e80000011111820 */ /* 0x000fe20000400000 */
[C---:B---3--:R-:W-:Y:S01]  /*78c0*/  FMUL R77, R150.reuse, R6 ;  /* 0x00000006964d7220 */ /* 0x048fe20000400000 */
[C---:B------:R-:W-:Y:S01]  /*78d0*/  FMUL R78, R150.reuse, R7 ;  /* 0x00000007964e7220 */ /* 0x040fe20000400000 */
[----:B------:R-:W-:Y:S01]  /*78e0*/  FMUL R79, R150, R8 ;  /* 0x00000008964f7220 */ /* 0x000fe20000400000 */
[----:B------:R-:W-:Y:S01]  /*78f0*/  FSEL R7, R74, -INF , P3 ;  /* 0xff8000004a077808 */ /* 0x000fe20001800000 */
[----:B------:R-:W-:-:S02]  /*7900*/  IMAD R6, R68, UR5, RZ ;  /* 0x0000000544067c24 */ /* 0x000fc4000f8e02ff */
[----:B------:R-:W-:Y:S01]  /*7910*/  @P1 FMUL R18, R18, 0.25 ;  /* 0x3e80000012121820 */ /* 0x000fe20000400000 */
[----:B------:R-:W-:Y:S02]  /*7920*/  IMAD R8, R68, UR7, RZ ;  /* 0x0000000744087c24 */ /* 0x000fe4000f8e02ff */
[----:B------:R-:W-:Y:S01]  /*7930*/  @P1 FMUL R19, R19, 0.25 ;  /* 0x3e80000013131820 */ /* 0x000fe20000400000 */
        /* <DEDUP_REMOVED lines=48> */
[----:B------:R-:W-:Y:S01]  /*7c40*/  FFMA R160, R7, 0.69314718246459960938, R160 ;  /* 0x3f31721807a07823 */ /* 0x000fe200000000a0 */
[----:B------:R-:W-:Y:S01]  /*7c50*/  SHF.L.U32 R111, R6, 0x1, RZ ;  /* 0x00000001066f7819 */ /* 0x000fe200000006ff */
[----:B------:R-:W-:Y:S01]  /*7c60*/  FMUL R80, R150, R9 ;  /* 0x0000000996507220 */ /* 0x000fe20000400000 */
[----:B------:R-:W-:Y:S01]  /*7c70*/  SHF.L.U32 R7, R8, 0x1, RZ ;  /* 0x0000000108077819 */ /* 0x000fe200000006ff */
[----:B------:R-:W-:Y:S01]  /*7c80*/  UIMAD.WIDE UR4, UR4, 0x2, URZ ;  /* 0x00000002040478a5 */ /* 0x000fe2000f8e02ff */
[C---:B------:R-:W-:Y:S01]  /*7c90*/  FMUL R75, R150.reuse, R4 ;  /* 0x00000004964b7220 */ /* 0x040fe20000400000 */
[----:B------:R-:W-:Y:S01]  /*7ca0*/  FMUL R76, R150, R5 ;  /* 0x00000005964c7220 */ /* 0x000fe20000400000 */
[----:B------:R-:W-:Y:S01]  /*7cb0*/  UIMAD.WIDE UR6, UR6, 0x2, URZ ;  /* 0x00000002060678a5 */ /* 0x000fe2000f8e02ff */
[----:B------:R-:W-:-:S04]  /*7cc0*/  IMAD.HI R152, R6, 0x2, RZ ;  /* 0x0000000206987827 */ /* 0x000fc800078e02ff */
[----:B------:R-:W-:Y:S01]  /*7cd0*/  @!P4 FMUL R10, R10, 16777216 ;  /* 0x4b8000000a0ac820 */ /* 0x000fe20000400000 */
[----:B------:R-:W-:Y:S01]  /*7ce0*/  @!P4 FMUL R11, R11, 16777216 ;  /* 0x4b8000000b0bc820 */ /* 0x000fe20000400000 */
[----:B------:R-:W-:Y:S01]  /*7cf0*/  @!P4 FMUL R12, R12, 16777216 ;  /* 0x4b8000000c0cc820 */ /* 0x000fe20000400000 */
[----:B0-----:R-:W-:Y:S02]  /*7d00*/  IMAD.SHL.U32 R9, R2, 0x2, RZ ;  /* 0x0000000202097824 */ /* 0x001fe400078e00ff */
[----:B------:R-:W-:Y:S01]  /*7d10*/  @!P4 FMUL R13, R13, 16777216 ;  /* 0x4b8000000d0dc820 */ /* 0x000fe20000400000 */
        /* <DEDUP_REMOVED lines=54> */
[----:B------:R-:W-:Y:S01]  /*8080*/  IMAD.HI R8, R8, 0x2, RZ ;  /* 0x0000000208087827 */ /* 0x000fe200078e02ff */
[----:B----4-:R-:W-:-:S03]  /*8090*/  IADD3 R111, P1, P2, R111, UR11, R72 ;  /* 0x0000000b6f6f7c10 */ /* 0x010fc6000fa3e048 */
[----:B------:R-:W-:Y:S01]  /*80a0*/  FMUL R121, R150, R40 ;  /* 0x0000002896797220 */ /* 0x000fe20000400000 */
[----:B--2---:R-:W-:Y:S01]  /*80b0*/  IADD3 R70, P4, P3, R7, UR12, R70 ;  /* 0x0000000c07467c10 */ /* 0x004fe2000fb9e046 */
[----:B------:R-:W-:Y:S01]  /*80c0*/  IMAD R40, R2, 0x6, RZ ;  /* 0x0000000602287824 */ /* 0x000fe200078e02ff */
[----:B------:R-:W-:Y:S01]  /*80d0*/  IADD3.X R152, PT, PT, R152, UR5, R73, P1, P2 ;  /* 0x0000000598987c10 */ /* 0x000fe20008fe4449 */
[----:B------:R-:W-:Y:S01]  /*80e0*/  FMUL R4, R150, R19 ;  /* 0x0000001396047220 */ /* 0x000fe20000400000 */
[----:B------:R-:W-:Y:S01]  /*80f0*/  F2FP.BF16.F32.PACK_AB R75, R76, R75 ;  /* 0x0000004b4c4b723e */ /* 0x000fe200000010ff */
[C---:B------:R-:W-:Y:S01]  /*8100*/  FMUL R5, R150.reuse, R17 ;  /* 0x0000001196057220 */ /* 0x040fe20000400000 */
[-C--:B------:R-:W-:Y:S01]  /*8110*/  IADD3 R6, P0, PT, R9, R111.reuse, RZ ;  /* 0x0000006f09067210 */ /* 0x080fe20007f1e0ff */
[----:B------:R-:W-:Y:S01]  /*8120*/  FMUL R119, R150, R18 ;  /* 0x0000001296777220 */ /* 0x000fe20000400000 */
[----:B------:R-:W-:Y:S01]  /*8130*/  IADD3.X R71, PT, PT, R8, UR7, R71, P4, P3 ;  /* 0x0000000708477c10 */ /* 0x000fe2000a7e6447 */
[----:B------:R-:W-:Y:S01]  /*8140*/  FMUL R123, R150, R42 ;  /* 0x0000002a967b7220 */ /* 0x000fe20000400000 */
[C---:B------:R-:W-:Y:S01]  /*8150*/  LEA R8, P1, R2.reuse, R111, 0x2 ;  /* 0x0000006f02087211 */ /* 0x040fe200078210ff */
[C---:B------:R-:W-:Y:S01]  /*8160*/  IMAD R17, R2.reuse, 0x3, RZ ;  /* 0x0000000302117824 */ /* 0x040fe200078e02ff */
[----:B------:R-:W-:Y:S01]  /*8170*/  LEA.HI.X.SX32 R7, R2, R152, 0x1, P0 ;  /* 0x0000009802077211 */ /* 0x000fe200000f0eff */
[C---:B------:R-:W-:Y:S01]  /*8180*/  FMUL R3, R150.reuse, R36 ;  /* 0x0000002496037220 */ /* 0x040fe20000400000 */
[----:B------:R-:W-:Y:S01]  /*8190*/  PRMT R19, R75, 0x7632, R19 ;  /* 0x000076324b137816 */ /* 0x000fe20000000013 */
[C---:B------:R-:W-:Y:S01]  /*81a0*/  FMUL R120, R150.reuse, R37 ;  /* 0x0000002596787220 */ /* 0x040fe20000400000 */
[----:B------:R-:W-:Y:S01]  /*81b0*/  FMUL R126, R150, R43 ;  /* 0x0000002b967e7220 */ /* 0x000fe20000400000 */
[----:B------:R-:W-:Y:S01]  /*81c0*/  F2FP.BF16.F32.PACK_AB R77, R78, R77 ;  /* 0x0000004d4e4d723e */ /* 0x000fe200000010ff */
[----:B------:R-:W-:Y:S01]  /*81d0*/  IMAD R42, R2, 0xa, RZ ;  /* 0x0000000a022a7824 */ /* 0x000fe200078e02ff */
[----:B------:R-:W-:Y:S01]  /*81e0*/  LEA.HI.X.SX32 R9, R9, R152, 0x1, P1 ;  /* 0x0000009809097211 */ /* 0x000fe200008f0eff */
[----:B------:R-:W-:Y:S01]  /*81f0*/  FMUL R10, R150, R10 ;  /* 0x0000000a960a7220 */ /* 0x000fe20000400000 */
[----:B------:R-:W-:Y:S01]  /*8200*/  IADD3 R18, P0, PT, R40, R111, RZ ;  /* 0x0000006f28127210 */ /* 0x000fe20007f1e0ff */
[C---:B------:R-:W-:Y:S01]  /*8210*/  FMUL R11, R150.reuse, R11 ;  /* 0x0000000b960b7220 */ /* 0x040fe20000400000 */
[----:B------:R-:W-:Y:S01]  /*8220*/  FMUL R125, R150, R44 ;  /* 0x0000002c967d7220 */ /* 0x000fe20000400000 */
[C---:B------:R-:W-:Y:S01]  /*8230*/  SHF.L.U32 R37, R2.reuse, 0x2, RZ ;  /* 0x0000000202257819 */ /* 0x040fe200000006ff */
[C---:B------:R-:W-:Y:S01]  /*8240*/  IMAD R43, R2.reuse, 0xc, RZ ;  /* 0x0000000c022b7824 */ /* 0x040fe200078e02ff */
[C---:B------:R-:W-:Y:S01]  /*8250*/  LEA R36, P1, R2.reuse, R111, 0x3 ;  /* 0x0000006f02247211 */ /* 0x040fe200078218ff */
[----:B------:R-:W-:Y:S01]  /*8260*/  STG.E.U16 desc[UR28][R70.64], R75 ;  /* 0x0000004b46007986 */ /* 0x000fe2000c10151c */
[----:B------:R-:W-:-:S02]  /*8270*/  IMAD R44, R2, 0xe, RZ ;  /* 0x0000000e022c7824 */ /* 0x000fc400078e02ff */
[C---:B------:R-:W-:Y:S01]  /*8280*/  FMUL R122, R150.reuse, R39 ;  /* 0x00000027967a7220 */ /* 0x040fe20000400000 */
[----:B------:R-:W-:Y:S01]  /*8290*/  FMUL R69, R150, R38 ;  /* 0x0000002696457220 */ /* 0x000fe20000400000 */
[----:B------:R0:W-:Y:S01]  /*82a0*/  STG.E.U16 desc[UR28][R6.64], R19 ;  /* 0x0000001306007986 */ /* 0x0001e2000c10151c */
[----:B------:R-:W-:Y:S01]  /*82b0*/  IMAD R39, R2, 0x5, RZ ;  /* 0x0000000502277824 */ /* 0x000fe200078e02ff */
[----:B------:R-:W-:Y:S01]  /*82c0*/  F2FP.BF16.F32.PACK_AB R79, R80, R79 ;  /* 0x0000004f504f723e */ /* 0x000fe200000010ff */
[----:B------:R-:W-:Y:S01]  /*82d0*/  FMUL R124, R150, R41 ;  /* 0x00000029967c7220 */ /* 0x000fe20000400000 */
[----:B------:R2:W-:Y:S01]  /*82e0*/  STG.E.U16 desc[UR28][R8.64], R77 ;  /* 0x0000004d08007986 */ /* 0x0005e2000c10151c */
[----:B------:R-:W-:Y:S01]  /*82f0*/  IADD3 R38, P2, PT, R42, R111, RZ ;  /* 0x0000006f2a267210 */ /* 0x000fe20007f5e0ff */
[C---:B------:R-:W-:Y:S01]  /*8300*/  FMUL R12, R150.reuse, R12 ;  /* 0x0000000c960c7220 */ /* 0x040fe20000400000 */
[-C--:B------:R-:W-:Y:S01]  /*8310*/  LEA.HI.X.SX32 R37, R37, R152.reuse, 0x1, P1 ;  /* 0x0000009825257211 */ /* 0x080fe200008f0eff */
[C---:B------:R-:W-:Y:S01]  /*8320*/  FMUL R13, R150.reuse, R13 ;  /* 0x0000000d960d7220 */ /* 0x040fe20000400000 */
[----:B------:R-:W-:Y:S01]  /*8330*/  LEA.HI.X.SX32 R39, R39, R152, 0x1, P2 ;  /* 0x0000009827277211 */ /* 0x000fe200010f0eff */
[C---:B------:R-:W-:Y:S01]  /*8340*/  FMUL R14, R150.reuse, R14 ;  /* 0x0000000e960e7220 */ /* 0x040fe20000400000 */
[----:B------:R-:W-:Y:S01]  /*8350*/  PRMT R41, R79, 0x7632, R41 ;  /* 0x000076324f297816 */ /* 0x000fe20000000029 */
[C---:B------:R-:W-:Y:S01]  /*8360*/  FMUL R15, R150.reuse, R15 ;  /* 0x0000000f960f7220 */ /* 0x040fe20000400000 */
[----:B0-----:R-:W-:Y:S01]  /*8370*/  LEA.HI.X.SX32 R19, R17, R152, 0x1, P0 ;  /* 0x0000009811137211 */ /* 0x001fe200000f0eff */
[----:B------:R-:W-:Y:S01]  /*8380*/  FMUL R128, R150, R45 ;  /* 0x0000002d96807220 */ /* 0x000fe20000400000 */
[----:B------:R-:W-:Y:S01]  /*8390*/  PRMT R7, R77, 0x7632, R7 ;  /* 0x000076324d077816 */ /* 0x000fe20000000007 */
[C---:B--2---:R-:W-:Y:S01]  /*83a0*/  IMAD R9, R2.reuse, 0x7, RZ ;  /* 0x0000000702097824 */ /* 0x044fe200078e02ff */
[----:B------:R-:W-:Y:S01]  /*83b0*/  F2FP.BF16.F32.PACK_AB R17, R11, R10 ;  /* 0x0000000a0b11723e */ /* 0x000fe200000010ff */
[----:B------:R-:W-:Y:S01]  /*83c0*/  IMAD R45, R2, 0x18, RZ ;  /* 0x00000018022d7824 */ /* 0x000fe200078e02ff */
[-C--:B------:R-:W-:Y:S01]  /*83d0*/  IADD3 R6, P0, PT, R43, R111.reuse, RZ ;  /* 0x0000006f2b067210 */ /* 0x080fe20007f1e0ff */
[----:B------:R0:W-:Y:S01]  /*83e0*/  STG.E.U16 desc[UR28][R18.64], R7 ;  /* 0x0000000712007986 */ /* 0x0001e2000c10151c */
[-C--:B------:R-:W-:Y:S01]  /*83f0*/  IADD3 R8, P1, PT, R44, R111.reuse, RZ ;  /* 0x0000006f2c087210 */ /* 0x080fe20007f3e0ff */
[----:B------:R-:W-:Y:S01]  /*8400*/  FMUL R16, R150, R16 ;  /* 0x0000001096107220 */ /* 0x000fe20000400000 */
[C---:B------:R-:W-:Y:S01]  /*8410*/  SHF.L.U32 R11, R2.reuse, 0x3, RZ ;  /* 0x00000003020b7819 */ /* 0x040fe200000006ff */
[----:B------:R2:W-:Y:S01]  /*8420*/  STG.E.U16 desc[UR28][R36.64], R79 ;  /* 0x0000004f24007986 */ /* 0x0005e2000c10151c */
[----:B------:R-:W-:Y:S01]  /*8430*/  LEA R10, P2, R2, R111, 0x4 ;  /* 0x0000006f020a7211 */ /* 0x000fe200078420ff */
[----:B------:R-:W-:Y:S01]  /*8440*/  FMUL R140, R150, R57 ;  /* 0x00000039968c7220 */ /* 0x000fe20000400000 */
[-C--:B------:R-:W-:Y:S01]  /*8450*/  LEA.HI.X.SX32 R9, R9, R152.reuse, 0x1, P1 ;  /* 0x0000009809097211 */ /* 0x080fe200008f0eff */
[----:B------:R3:W-:Y:S01]  /*8460*/  STG.E.U16 desc[UR28][R38.64], R41 ;  /* 0x0000002926007986 */ /* 0x0007e2000c10151c */
[----:B------:R-:W-:Y:S01]  /*8470*/  LEA.HI.X.SX32 R11, R11, R152, 0x1, P2 ;  /* 0x000000980b0b7211 */ /* 0x000fe200010f0eff */
[C---:B------:R-:W-:Y:S01]  /*8480*/  IMAD R57, R2.reuse, 0x1e, RZ ;  /* 0x0000001e02397824 */ /* 0x040fe200078e02ff */
[----:B------:R-:W-:Y:S01]  /*8490*/  F2FP.BF16.F32.PACK_AB R16, R5, R16 ;  /* 0x000000100510723e */ /* 0x000fe200000010ff */
[----:B0-----:R-:W-:Y:S01]  /*84a0*/  IMAD R19, R2, 0xb, RZ ;  /* 0x0000000b02137824 */ /* 0x001fe200078e02ff */
[----:B------:R-:W-:Y:S01]  /*84b0*/  LEA.HI.X.SX32 R7, R40, R152, 0x1, P0 ;  /* 0x0000009828077211 */ /* 0x000fe200000f0eff */
[----:B------:R-:W-:Y:S01]  /*84c0*/  FMUL R20, R150, R20 ;  /* 0x0000001496147220 */ /* 0x000fe20000400000 */
[C---:B------:R-:W-:Y:S01]  /*84d0*/  PRMT R18, R17.reuse, 0x7610, R18 ;  /* 0x0000761011127816 */ /* 0x040fe20000000012 */
[C---:B--2---:R-:W-:Y:S01]  /*84e0*/  IMAD R37, R2.reuse, 0x14, RZ ;  /* 0x0000001402257824 */ /* 0x044fe200078e02ff */
[----:B------:R-:W-:Y:S01]  /*84f0*/  PRMT R36, R17, 0x7632, R36 ;  /* 0x0000763211247816 */ /* 0x000fe20000000024 */
[----:B------:R-:W-:-:S02]  /*8500*/  IMAD R17, R2, 0x12, RZ ;  /* 0x0000001202117824 */ /* 0x000fc400078e02ff */
[----:B------:R-:W-:Y:S01]  /*8510*/  FMUL R21, R150, R21 ;  /* 0x0000001596157220 */ /* 0x000fe20000400000 */
[----:B---3--:R-:W-:Y:S01]  /*8520*/  F2FP.BF16.F32.PACK_AB R39, R13, R12 ;  /* 0x0000000c0d27723e */ /* 0x008fe200000010ff */
[----:B------:R0:W-:Y:S01]  /*8530*/  STG.E.U16 desc[UR28][R6.64], R18 ;  /* 0x0000001206007986 */ /* 0x0001e2000c10151c */
[C---:B------:R-:W-:Y:S01]  /*8540*/  IMAD R41, R2.reuse, 0x16, RZ ;  /* 0x0000001602297824 */ /* 0x040fe200078e02ff */
[----:B------:R-:W-:Y:S01]  /*8550*/  IADD3 R12, P0, PT, R17, R111, RZ ;  /* 0x0000006f110c7210 */ /* 0x000fe20007f1e0ff */
[----:B------:R-:W-:Y:S01]  /*8560*/  IMAD R13, R2, 0x9, RZ ;  /* 0x00000009020d7824 */ /* 0x000fe200078e02ff */
[----:B------:R2:W-:Y:S01]  /*8570*/  STG.E.U16 desc[UR28][R8.64], R36 ;  /* 0x0000002408007986 */ /* 0x0005e2000c10151c */
[C---:B------:R-:W-:Y:S01]  /*8580*/  FMUL R22, R150.reuse, R22 ;  /* 0x0000001696167220 */ /* 0x040fe20000400000 */
[C---:B------:R-:W-:Y:S01]  /*8590*/  FMUL R23, R150.reuse, R23 ;  /* 0x0000001796177220 */ /* 0x040fe20000400000 */
[C---:B------:R-:W-:Y:S01]  /*85a0*/  FMUL R24, R150.reuse, R24 ;  /* 0x0000001896187220 */ /* 0x040fe20000400000 */
[----:B------:R3:W-:Y:S01]  /*85b0*/  STG.E.U16 desc[UR28][R10.64], R39 ;  /* 0x000000270a007986 */ /* 0x0007e2000c10151c */
[----:B------:R-:W-:Y:S01]  /*85c0*/  LEA.HI.X.SX32 R13, R13, R152, 0x1, P0 ;  /* 0x000000980d0d7211 */ /* 0x000fe200000f0eff */
[C---:B------:R-:W-:Y:S01]  /*85d0*/  FMUL R25, R150.reuse, R25 ;  /* 0x0000001996197220 */ /* 0x040fe20000400000 */
[C---:B------:R-:W-:Y:S01]  /*85e0*/  FMUL R26, R150.reuse, R26 ;  /* 0x0000001a961a7220 */ /* 0x040fe20000400000 */
[----:B0-----:R-:W-:Y:S01]  /*85f0*/  IADD3 R6, P2, PT, R41, R111, RZ ;  /* 0x0000006f29067210 */ /* 0x001fe20007f5e0ff */
[C---:B------:R-:W-:Y:S01]  /*8600*/  FMUL R27, R150.reuse, R27 ;  /* 0x0000001b961b7220 */ /* 0x040fe20000400000 */
[C---:B------:R-:W-:Y:S01]  /*8610*/  FMUL R28, R150.reuse, R28 ;  /* 0x0000001c961c7220 */ /* 0x040fe20000400000 */
[C---:B------:R-:W-:Y:S01]  /*8620*/  FMUL R29, R150.reuse, R29 ;  /* 0x0000001d961d7220 */ /* 0x040fe20000400000 */
[----:B--2---:R-:W-:Y:S01]  /*8630*/  F2FP.BF16.F32.PACK_AB R9, R15, R14 ;  /* 0x0000000e0f09723e */ /* 0x004fe200000010ff */
[C---:B------:R-:W-:Y:S01]  /*8640*/  FMUL R30, R150.reuse, R30 ;  /* 0x0000001e961e7220 */ /* 0x040fe20000400000 */
[----:B------:R-:W-:Y:S01]  /*8650*/  IADD3 R14, P1, PT, R37, R111, RZ ;  /* 0x0000006f250e7210 */ /* 0x000fe20007f3e0ff */
[C---:B------:R-:W-:Y:S01]  /*8660*/  FMUL R31, R150.reuse, R31 ;  /* 0x0000001f961f7220 */ /* 0x040fe20000400000 */
[----:B---3--:R-:W-:Y:S01]  /*8670*/  PRMT R11, R39, 0x7632, R11 ;  /* 0x00007632270b7816 */ /* 0x008fe2000000000b */
[----:B------:R-:W-:Y:S01]  /*8680*/  FMUL R32, R150, R32 ;  /* 0x0000002096207220 */ /* 0x000fe20000400000 */
[-C--:B------:R-:W-:Y:S01]  /*8690*/  LEA.HI.X.SX32 R15, R42, R152.reuse, 0x1, P1 ;  /* 0x000000982a0f7211 */ /* 0x080fe200008f0eff */
[C---:B------:R-:W-:Y:S01]  /*86a0*/  FMUL R33, R150.reuse, R33 ;  /* 0x0000002196217220 */ /* 0x040fe20000400000 */
[----:B------:R-:W-:Y:S01]  /*86b0*/  IADD3 R8, P0, PT, R45, R111, RZ ;  /* 0x0000006f2d087210 */ /* 0x000fe20007f1e0ff */
[----:B------:R0:W-:Y:S01]  /*86c0*/  STG.E.U16 desc[UR28][R12.64], R11 ;  /* 0x0000000b0c007986 */ /* 0x0001e2000c10151c */
[----:B------:R-:W-:Y:S01]  /*86d0*/  LEA.HI.X.SX32 R7, R19, R152, 0x1, P2 ;  /* 0x0000009813077211 */ /* 0x000fe200010f0eff */
[C---:B------:R-:W-:Y:S01]  /*86e0*/  FMUL R34, R150.reuse, R34 ;  /* 0x0000002296227220 */ /* 0x040fe20000400000 */
[----:B------:R-:W-:Y:S01]  /*86f0*/  PRMT R18, R9, 0x7632, R18 ;  /* 0x0000763209127816 */ /* 0x000fe20000000012 */
[----:B------:R2:W-:Y:S01]  /*8700*/  STG.E.U16 desc[UR28][R14.64], R9 ;  /* 0x000000090e007986 */ /* 0x0005e2000c10151c */
[C---:B------:R-:W-:Y:S01]  /*8710*/  FMUL R35, R150.reuse, R35 ;  /* 0x0000002396237220 */ /* 0x040fe20000400000 */
[C---:B------:R-:W-:Y:S01]  /*8720*/  FMUL R127, R150.reuse, R46 ;  /* 0x0000002e967f7220 */ /* 0x040fe20000400000 */
[C---:B------:R-:W-:Y:S01]  /*8730*/  FMUL R130, R150.reuse, R47 ;  /* 0x0000002f96827220 */ /* 0x040fe20000400000 */
[----:B------:R3:W-:Y:S01]  /*8740*/  STG.E.U16 desc[UR28][R6.64], R18 ;  /* 0x0000001206007986 */ /* 0x0007e2000c10151c */
[C---:B------:R-:W-:Y:S01]  /*8750*/  FMUL R129, R150.reuse, R48 ;  /* 0x0000003096817220 */ /* 0x040fe20000400000 */
[C---:B------:R-:W-:Y:S01]  /*8760*/  FMUL R132, R150.reuse, R49 ;  /* 0x0000003196847220 */ /* 0x040fe20000400000 */
[----:B------:R-:W-:Y:S01]  /*8770*/  FMUL R131, R150, R50 ;  /* 0x0000003296837220 */ /* 0x000fe20000400000 */
[----:B0-----:R-:W-:-:S02]  /*8780*/  IMAD R13, R2, 0xf, RZ ;  /* 0x0000000f020d7824 */ /* 0x001fc400078e02ff */
[C---:B------:R-:W-:Y:S01]  /*8790*/  FMUL R134, R150.reuse, R51 ;  /* 0x0000003396867220 */ /* 0x040fe20000400000 */
[C---:B------:R-:W-:Y:S01]  /*87a0*/  FMUL R133, R150.reuse, R52 ;  /* 0x0000003496857220 */ /* 0x040fe20000400000 */
[C---:B------:R-:W-:Y:S01]  /*87b0*/  FMUL R136, R150.reuse, R53 ;  /* 0x0000003596887220 */ /* 0x040fe20000400000 */
[----:B--2---:R-:W-:Y:S01]  /*87c0*/  LEA.HI.X.SX32 R9, R43, R152, 0x1, P0 ;  /* 0x000000982b097211 */ /* 0x004fe200000f0eff */
[C---:B------:R-:W-:Y:S01]  /*87d0*/  FMUL R135, R150.reuse, R54 ;  /* 0x0000003696877220 */ /* 0x040fe20000400000 */
[C---:B------:R-:W-:Y:S01]  /*87e0*/  FMUL R138, R150.reuse, R55 ;  /* 0x00000037968a7220 */ /* 0x040fe20000400000 */
[----:B------:R-:W-:Y:S01]  /*87f0*/  FMUL R137, R150, R56 ;  /* 0x0000003896897220 */ /* 0x000fe20000400000 */
[----:B---3--:R-:W-:Y:S01]  /*8800*/  IMAD R7, R2, 0x22, RZ ;  /* 0x0000002202077824 */ /* 0x008fe200078e02ff */
[----:B------:R0:W-:Y:S01]  /*8810*/  STG.E.U16 desc[UR28][R8.64], R16 ;  /* 0x0000001008007986 */ /* 0x0001e2000c10151c */
        /* <DEDUP_REMOVED lines=8> */
[----:B------:R-:W-:Y:S01]  /*88a0*/  FMUL R147, R150, R66 ;  /* 0x0000004296937220 */ /* 0x000fe20000400000 */
[----:B------:R-:W-:-:S02]  /*88b0*/  IMAD.SHL.U32 R15, R2, 0x10, RZ ;  /* 0x00000010020f7824 */ /* 0x000fc400078e00ff */
[----:B------:R-:W-:Y:S01]  /*88c0*/  FMUL R150, R150, R67 ;  /* 0x0000004396967220 */ /* 0x000fe20000400000 */
[-C--:B0-----:R-:W-:Y:S01]  /*88d0*/  IADD3 R8, P5, PT, R57, R111.reuse, RZ ;  /* 0x0000006f39087210 */ /* 0x081fe20007fbe0ff */
[C---:B------:R-:W-:Y:S01]  /*88e0*/  IMAD R19, R2.reuse, 0x11, RZ ;  /* 0x0000001102137824 */ /* 0x040fe200078e02ff */
[CC--:B------:R-:W-:Y:S01]  /*88f0*/  LEA R12, P4, R2.reuse, R111.reuse, 0x5 ;  /* 0x0000006f020c7211 */ /* 0x0c0fe200078828ff */
[C---:B------:R-:W-:Y:S01]  /*8900*/  IMAD R63, R2.reuse, 0x24, RZ ;  /* 0x00000024023f7824 */ /* 0x040fe200078e02ff */
[-C--:B------:R-:W-:Y:S01]  /*8910*/  IADD3 R14, P0, PT, R7, R111.reuse, RZ ;  /* 0x0000006f070e7210 */ /* 0x080fe20007f1e0ff */
[C---:B------:R-:W-:Y:S01]  /*8920*/  IMAD R67, R2.reuse, 0x26, RZ ;  /* 0x0000002602437824 */ /* 0x040fe200078e02ff */
[-C--:B------:R-:W-:Y:S01]  /*8930*/  LEA.HI.X.SX32 R9, R13, R152.reuse, 0x1, P5 ;  /* 0x000000980d097211 */ /* 0x080fe200028f0eff */
[----:B------:R-:W-:Y:S01]  /*8940*/  IMAD R73, R2, 0x28, RZ ;  /* 0x0000002802497824 */ /* 0x000fe200078e02ff */
[----:B------:R-:W-:Y:S01]  /*8950*/  PRMT R6, R16, 0x7632, R6 ;  /* 0x0000763210067816 */ /* 0x000fe20000000006 */
[C---:B------:R-:W-:Y:S01]  /*8960*/  IMAD R49, R2.reuse, 0x1a, RZ ;  /* 0x0000001a02317824 */ /* 0x040fe200078e02ff */
[-C--:B------:R-:W-:Y:S01]  /*8970*/  LEA.HI.X.SX32 R13, R15, R152.reuse, 0x1, P4 ;  /* 0x000000980f0d7211 */ /* 0x080fe200020f0eff */
[C---:B------:R-:W-:Y:S01]  /*8980*/  IMAD R39, R2.reuse, 0x13, RZ ;  /* 0x0000001302277824 */ /* 0x040fe200078e02ff */
[-C--:B------:R-:W-:Y:S01]  /*8990*/  IADD3 R16, P5, PT, R63, R111.reuse, RZ ;  /* 0x0000006f3f107210 */ /* 0x080fe20007fbe0ff */
[C---:B------:R-:W-:Y:S01]  /*89a0*/  IMAD R77, R2.reuse, 0x2a, RZ ;  /* 0x0000002a024d7824 */ /* 0x040fe200078e02ff */
[-C--:B------:R-:W-:Y:S01]  /*89b0*/  LEA.HI.X.SX32 R15, R19, R152.reuse, 0x1, P0 ;  /* 0x00000098130f7211 */ /* 0x080fe200000f0eff */
[C---:B------:R-:W-:Y:S01]  /*89c0*/  IMAD R53, R2.reuse, 0x1c, RZ ;  /* 0x0000001c02357824 */ /* 0x040fe200078e02ff */
[-C--:B------:R-:W-:Y:S01]  /*89d0*/  IADD3 R18, P4, PT, R67, R111.reuse, RZ ;  /* 0x0000006f43127210 */ /* 0x080fe20007f9e0ff */
[C---:B------:R-:W-:Y:S01]  /*89e0*/  IMAD R81, R2.reuse, 0x2c, RZ ;  /* 0x0000002c02517824 */ /* 0x040fe200078e02ff */
[-C--:B------:R-:W-:Y:S01]  /*89f0*/  IADD3 R36, P0, PT, R73, R111.reuse, RZ ;  /* 0x0000006f49247210 */ /* 0x080fe20007f1e0ff */
[C---:B------:R-:W-:Y:S01]  /*8a00*/  IMAD R85, R2.reuse, 0x2e, RZ ;  /* 0x0000002e02557824 */ /* 0x040fe200078e02ff */
[-C--:B------:R-:W-:Y:S01]  /*8a10*/  LEA.HI.X.SX32 R17, R17, R152.reuse, 0x1, P5 ;  /* 0x0000009811117211 */ /* 0x080fe200028f0eff */
[C---:B------:R-:W-:Y:S01]  /*8a20*/  IMAD R5, R2.reuse, 0xd, RZ ;  /* 0x0000000d02057824 */ /* 0x040fe200078e02ff */
[----:B------:R-:W-:Y:S01]  /*8a30*/  IADD3 R10, P1, PT, R49, R111, RZ ;  /* 0x0000006f310a7210 */ /* 0x000fe20007f3e0ff */
[----:B------:R-:W-:Y:S01]  /*8a40*/  IMAD R43, R2, 0x15, RZ ;  /* 0x00000015022b7824 */ /* 0x000fe200078e02ff */
[----:B------:R-:W-:Y:S01]  /*8a50*/  F2FP.BF16.F32.PACK_AB R119, R4, R119 ;  /* 0x000000770477723e */ /* 0x000fe200000010ff */
[C---:B------:R-:W-:Y:S01]  /*8a60*/  IMAD R47, R2.reuse, 0x17, RZ ;  /* 0x00000017022f7824 */ /* 0x040fe200078e02ff */
[-C--:B------:R-:W-:Y:S01]  /*8a70*/  IADD3 R38, P5, PT, R77, R111.reuse, RZ ;  /* 0x0000006f4d267210 */ /* 0x080fe20007fbe0ff */
[C---:B------:R-:W-:Y:S01]  /*8a80*/  IMAD R89, R2.reuse, 0x30, RZ ;  /* 0x0000003002597824 */ /* 0x040fe200078e02ff */
[-C--:B------:R-:W-:Y:S01]  /*8a90*/  LEA.HI.X.SX32 R19, R39, R152.reuse, 0x1, P4 ;  /* 0x0000009827137211 */ /* 0x080fe200020f0eff */
[C---:B------:R-:W-:Y:S01]  /*8aa0*/  IMAD R93, R2.reuse, 0x32, RZ ;  /* 0x00000032025d7824 */ /* 0x040fe200078e02ff */
[-C--:B------:R-:W-:Y:S01]  /*8ab0*/  LEA.HI.X.SX32 R37, R37, R152.reuse, 0x1, P0 ;  /* 0x0000009825257211 */ /* 0x080fe200000f0eff */
[C---:B------:R-:W-:Y:S01]  /*8ac0*/  IMAD R97, R2.reuse, 0x34, RZ ;  /* 0x0000003402617824 */ /* 0x040fe200078e02ff */
[-C--:B------:R-:W-:Y:S01]  /*8ad0*/  IADD3 R4, P2, PT, R53, R111.reuse, RZ ;  /* 0x0000006f35047210 */ /* 0x080fe20007f5e0ff */
[C---:B------:R-:W-:Y:S01]  /*8ae0*/  IMAD R115, R2.reuse, 0x19, RZ ;  /* 0x0000001902737824 */ /* 0x040fe200078e02ff */
[-C--:B------:R-:W-:Y:S01]  /*8af0*/  IADD3 R40, P4, PT, R81, R111.reuse, RZ ;  /* 0x0000006f51287210 */ /* 0x080fe20007f9e0ff */
[C---:B------:R-:W-:Y:S01]  /*8b00*/  IMAD R101, R2.reuse, 0x36, RZ ;  /* 0x0000003602657824 */ /* 0x040fe200078e02ff */
[-C--:B------:R-:W-:Y:S01]  /*8b10*/  IADD3 R42, P0, PT, R85, R111.reuse, RZ ;  /* 0x0000006f552a7210 */ /* 0x080fe20007f1e0ff */
[C---:B------:R-:W-:Y:S01]  /*8b20*/  IMAD R105, R2.reuse, 0x38, RZ ;  /* 0x0000003802697824 */ /* 0x040fe200078e02ff */
[-C--:B------:R-:W-:Y:S01]  /*8b30*/  LEA.HI.X.SX32 R11, R5, R152.reuse, 0x1, P1 ;  /* 0x00000098050b7211 */ /* 0x080fe200008f0eff */
[C---:B------:R-:W-:Y:S01]  /*8b40*/  IMAD R109, R2.reuse, 0x3a, RZ ;  /* 0x0000003a026d7824 */ /* 0x040fe200078e02ff */
[-C--:B------:R-:W-:Y:S01]  /*8b50*/  LEA.HI.X.SX32 R39, R43, R152.reuse, 0x1, P5 ;  /* 0x000000982b277211 */ /* 0x080fe200028f0eff */
[----:B------:R-:W-:Y:S01]  /*8b60*/  IMAD R51, R2, 0x1b, RZ ;  /* 0x0000001b02337824 */ /* 0x000fe200078e02ff */
[-C--:B------:R-:W-:Y:S01]  /*8b70*/  LEA.HI.X.SX32 R5, R44, R152.reuse, 0x1, P2 ;  /* 0x000000982c057211 */ /* 0x080fe200010f0eff */
[----:B------:R0:W-:Y:S01]  /*8b80*/  STG.E.U16 desc[UR28][R10.64], R6 ;  /* 0x000000060a007986 */ /* 0x0001e2000c10151c */
[-C--:B------:R-:W-:Y:S01]  /*8b90*/  LEA.HI.X.SX32 R41, R41, R152.reuse, 0x1, P4 ;  /* 0x0000009829297211 */ /* 0x080fe200020f0eff */
[C---:B------:R-:W-:Y:S01]  /*8ba0*/  IMAD R55, R2.reuse, 0x1d, RZ ;  /* 0x0000001d02377824 */ /* 0x040fe200078e02ff */
[-C--:B------:R-:W-:Y:S01]  /*8bb0*/  LEA.HI.X.SX32 R43, R47, R152.reuse, 0x1, P0 ;  /* 0x000000982f2b7211 */ /* 0x080fe200000f0eff */
[----:B------:R2:W-:Y:S01]  /*8bc0*/  STG.E.U16 desc[UR28][R4.64], R119 ;  /* 0x0000007704007986 */ /* 0x0005e2000c10151c */
[-C--:B------:R-:W-:Y:S01]  /*8bd0*/  IADD3 R44, P5, PT, R89, R111.reuse, RZ ;  /* 0x0000006f592c7210 */ /* 0x080fe20007fbe0ff */
[C---:B------:R-:W-:Y:S01]  /*8be0*/  IMAD R113, R2.reuse, 0x3c, RZ ;  /* 0x0000003c02717824 */ /* 0x040fe200078e02ff */
[-C--:B------:R-:W-:Y:S01]  /*8bf0*/  IADD3 R46, P4, PT, R93, R111.reuse, RZ ;  /* 0x0000006f5d2e7210 */ /* 0x080fe20007f9e0ff */
[C---:B------:R-:W-:Y:S01]  /*8c00*/  IMAD R117, R2.reuse, 0x3e, RZ ;  /* 0x0000003e02757824 */ /* 0x040fe200078e02ff */
[-C--:B------:R-:W-:Y:S01]  /*8c10*/  IADD3 R48, P0, PT, R97, R111.reuse, RZ ;  /* 0x0000006f61307210 */ /* 0x080fe20007f1e0ff */
[C---:B------:R-:W-:Y:S01]  /*8c20*/  IMAD R59, R2.reuse, 0x1f, RZ ;  /* 0x0000001f023b7824 */ /* 0x040fe200078e02ff */
[-C--:B------:R-:W-:Y:S01]  /*8c30*/  LEA.HI.X.SX32 R45, R45, R152.reuse, 0x1, P5 ;  /* 0x000000982d2d7211 */ /* 0x080fe200028f0eff */
[C---:B0-----:R-:W-:Y:S01]  /*8c40*/  IMAD R6, R2.reuse, 0x44, RZ ;  /* 0x0000004402067824 */ /* 0x041fe200078e02ff */
[-C--:B------:R-:W-:Y:S01]  /*8c50*/  LEA.HI.X.SX32 R47, R115, R152.reuse, 0x1, P4 ;  /* 0x00000098732f7211 */ /* 0x080fe200020f0eff */
[C---:B------:R-:W-:Y:S01]  /*8c60*/  IMAD R10, R2.reuse, 0x46, RZ ;  /* 0x00000046020a7824 */ /* 0x040fe200078e02ff */
[-C--:B------:R-:W-:Y:S01]  /*8c70*/  LEA.HI.X.SX32 R49, R49, R152.reuse, 0x1, P0 ;  /* 0x0000009831317211 */ /* 0x080fe200000f0eff */
[C---:B--2---:R-:W-:Y:S01]  /*8c80*/  IMAD R4, R2.reuse, 0x42, RZ ;  /* 0x0000004202047824 */ /* 0x044fe200078e02ff */
        /* <DEDUP_REMOVED lines=9> */
[C---:B------:R-:W-:Y:S01]  /*8d20*/  IMAD R70, R2.reuse, 0x4e, RZ ;  /* 0x0000004e02467824 */ /* 0x040fe200078e02ff */
[-C--:B------:R-:W-:Y:S01]  /*8d30*/  LEA.HI.X.SX32 R55, R55, R152.reuse, 0x1, P0 ;  /* 0x0000009837377211 */ /* 0x080fe200000f0eff */
[C---:B------:R-:W-:Y:S01]  /*8d40*/  IMAD R11, R2.reuse, 0x23, RZ ;  /* 0x00000023020b7824 */ /* 0x040fe200078e02ff */
[C---:B------:R-:W-:Y:S01]  /*8d50*/  SHF.L.U32 R61, R2.reuse, 0x5, RZ ;  /* 0x00000005023d7819 */ /* 0x040fe200000006ff */
[----:B------:R-:W-:Y:S01]  /*8d60*/  IMAD R65, R2, 0x25, RZ ;  /* 0x0000002502417824 */ /* 0x000fe200078e02ff */
[-C--:B------:R-:W-:Y:S01]  /*8d70*/  IADD3 R4, P3, PT, R4, R111.reuse, RZ ;  /* 0x0000006f04047210 */ /* 0x080fe20007f7e0ff */
[C---:B------:R-:W-:Y:S01]  /*8d80*/  IMAD R71, R2.reuse, 0x27, RZ ;  /* 0x0000002702477824 */ /* 0x040fe200078e02ff */
[-C--:B------:R-:W-:Y:S01]  /*8d90*/  IADD3 R56, P5, PT, R113, R111.reuse, RZ ;  /* 0x0000006f71387210 */ /* 0x080fe20007fbe0ff */
[C---:B------:R-:W-:Y:S01]  /*8da0*/  IMAD R72, R2.reuse, 0x50, RZ ;  /* 0x0000005002487824 */ /* 0x040fe200078e02ff */
[-C--:B------:R-:W-:Y:S01]  /*8db0*/  IADD3 R58, P4, PT, R117, R111.reuse, RZ ;  /* 0x0000006f753a7210 */ /* 0x080fe20007f9e0ff */
[C---:B------:R-:W-:Y:S01]  /*8dc0*/  IMAD R74, R2.reuse, 0x52, RZ ;  /* 0x00000052024a7824 */ /* 0x040fe200078e02ff */
[CC--:B------:R-:W-:Y:S01]  /*8dd0*/  LEA R60, P0, R2.reuse, R111.reuse, 0x6 ;  /* 0x0000006f023c7211 */ /* 0x0c0fe200078030ff */
[C---:B------:R-:W-:Y:S01]  /*8de0*/  IMAD R76, R2.reuse, 0x54, RZ ;  /* 0x00000054024c7824 */ /* 0x040fe200078e02ff */
[-C--:B------:R-:W-:Y:S01]  /*8df0*/  LEA.HI.X.SX32 R57, R57, R152.reuse, 0x1, P5 ;  /* 0x0000009839397211 */ /* 0x080fe200028f0eff */
[C---:B------:R-:W-:Y:S01]  /*8e00*/  IMAD R78, R2.reuse, 0x56, RZ ;  /* 0x00000056024e7824 */ /* 0x040fe200078e02ff */
[-C--:B------:R-:W-:Y:S01]  /*8e10*/  LEA.HI.X.SX32 R59, R59, R152.reuse, 0x1, P4 ;  /* 0x000000983b3b7211 */ /* 0x080fe200020f0eff */
[C---:B------:R-:W-:Y:S01]  /*8e20*/  IMAD R80, R2.reuse, 0x58, RZ ;  /* 0x0000005802507824 */ /* 0x040fe200078e02ff */
[-C--:B------:R-:W-:Y:S01]  /*8e30*/  LEA.HI.X.SX32 R61, R61, R152.reuse, 0x1, P0 ;  /* 0x000000983d3d7211 */ /* 0x080fe200000f0eff */
[C---:B------:R-:W-:Y:S01]  /*8e40*/  IMAD R82, R2.reuse, 0x5a, RZ ;  /* 0x0000005a02527824 */ /* 0x040fe200078e02ff */
[-C--:B------:R-:W-:Y:S01]  /*8e50*/  LEA.HI.X.SX32 R5, R5, R152.reuse, 0x1, P3 ;  /* 0x0000009805057211 */ /* 0x080fe200018f0eff */
[----:B------:R-:W-:Y:S01]  /*8e60*/  IMAD R75, R2, 0x29, RZ ;  /* 0x00000029024b7824 */ /* 0x000fe200078e02ff */
[-C--:B------:R-:W-:Y:S01]  /*8e70*/  IADD3 R6, P2, PT, R6, R111.reuse, RZ ;  /* 0x0000006f06067210 */ /* 0x080fe20007f5e0ff */
        /* <DEDUP_REMOVED lines=45> */
[----:B------:R-:W-:Y:S01]  /*9150*/  LEA.HI.X.SX32 R83, R83, R152, 0x1, P3 ;  /* 0x0000009853537211 */ /* 0x000fe200018f0eff */
        /* <DEDUP_REMOVED lines=8> */
[----:B------:R-:W0:Y:S01]  /*91e0*/  LDCU UR4, c[0x0][0x3ec] ;  /* 0x00007d80ff0477ac */ /* 0x000e220008000800 */
[----:B------:R-:W-:-:S02]  /*91f0*/  IADD3 R92, P0, PT, R92, R111, RZ ;  /* 0x0000006f5c5c7210 */ /* 0x000fc40007f1e0ff */
[----:B------:R-:W-:Y:S02]  /*9200*/  IADD3 R94, P3, PT, R94, R111, RZ ;  /* 0x0000006f5e5e7210 */ /* 0x000fe40007f7e0ff */
[-C--:B------:R-:W-:Y:S02]  /*9210*/  LEA.HI.X.SX32 R85, R85, R152.reuse, 0x1, P2 ;  /* 0x0000009855557211 */ /* 0x080fe400010f0eff */
[-C--:B------:R-:W-:Y:S02]  /*9220*/  LEA.HI.X.SX32 R87, R87, R152.reuse, 0x1, P1 ;  /* 0x0000009857577211 */ /* 0x080fe400008f0eff */
[-C--:B------:R-:W-:Y:S02]  /*9230*/  LEA.HI.X.SX32 R89, R89, R152.reuse, 0x1, P5 ;  /* 0x0000009859597211 */ /* 0x080fe400028f0eff */
[-C--:B------:R-:W-:Y:S02]  /*9240*/  LEA.HI.X.SX32 R91, R91, R152.reuse, 0x1, P4 ;  /* 0x000000985b5b7211 */ /* 0x080fe400020f0eff */
[----:B------:R-:W-:-:S02]  /*9250*/  LEA.HI.X.SX32 R93, R93, R152, 0x1, P0 ;  /* 0x000000985d5d7211 */ /* 0x000fc400000f0eff */
[----:B------:R-:W-:Y:S02]  /*9260*/  LEA.HI.X.SX32 R95, R95, R152, 0x1, P3 ;  /* 0x000000985f5f7211 */ /* 0x000fe400018f0eff */
[-C--:B------:R-:W-:Y:S01]  /*9270*/  IADD3 R96, P2, PT, R96, R111.reuse, RZ ;  /* 0x0000006f60607210 */ /* 0x080fe20007f5e0ff */
[----:B0-----:R-:W-:Y:S01]  /*9280*/  UIMAD UR4, UR9, UR4, URZ ;  /* 0x00000004090472a4 */ /* 0x001fe2000f8e02ff */
[-C--:B------:R-:W-:Y:S02]  /*9290*/  IADD3 R98, P1, PT, R98, R111.reuse, RZ ;  /* 0x0000006f62627210 */ /* 0x080fe40007f3e0ff */
[-C--:B------:R-:W-:Y:S01]  /*92a0*/  IADD3 R100, P5, PT, R100, R111.reuse, RZ ;  /* 0x0000006f64647210 */ /* 0x080fe20007fbe0ff */
[----:B------:R-:W-:Y:S01]  /*92b0*/  USHF.L.U32 UR6, UR4, 0x2, URZ ;  /* 0x0000000204067899 */ /* 0x000fe200080006ff */
[-C--:B------:R-:W-:Y:S01]  /*92c0*/  IADD3 R102, P4, PT, R102, R111.reuse, RZ ;  /* 0x0000006f66667210 */ /* 0x080fe20007f9e0ff */
[----:B------:R-:W-:Y:S01]  /*92d0*/  UIMAD.WIDE UR4, UR4, 0x4, URZ ;  /* 0x00000004040478a5 */ /* 0x000fe2000f8e02ff */
        /* <DEDUP_REMOVED lines=8> */
[-C--:B------:R-:W-:Y:S02]  /*9360*/  IADD3 R108, P2, PT, R108, R111.reuse, RZ ;  /* 0x0000006f6c6c7210 */ /* 0x080fe40007f5e0ff */
[-C--:B------:R-:W-:Y:S02]  /*9370*/  IADD3 R110, P1, PT, R110, R111.reuse, RZ ;  /* 0x0000006f6e6e7210 */ /* 0x080fe40007f3e0ff */
[-C--:B------:R-:W-:Y:S02]  /*9380*/  IADD3 R112, P5, PT, R112, R111.reuse, RZ ;  /* 0x0000006f70707210 */ /* 0x080fe40007fbe0ff */
[-C--:B------:R-:W-:Y:S02]  /*9390*/  IADD3 R114, P4, PT, R114, R111.reuse, RZ ;  /* 0x0000006f72727210 */ /* 0x080fe40007f9e0ff */
[----:B------:R-:W-:-:S02]  /*93a0*/  IADD3 R116, P0, PT, R116, R111, RZ ;  /* 0x0000006f74747210 */ /* 0x000fc40007f1e0ff */
[----:B------:R-:W-:Y:S01]  /*93b0*/  IADD3 R118, P3, PT, R118, R111, RZ ;  /* 0x0000006f76767210 */ /* 0x000fe20007f7e0ff */
[C---:B------:R-:W-:Y:S01]  /*93c0*/  IMAD R111, R2.reuse, 0x3b, RZ ;  /* 0x0000003b026f7824 */ /* 0x040fe200078e02ff */
[----:B------:R-:W-:Y:S01]  /*93d0*/  F2FP.BF16.F32.PACK_AB R20, R21, R20 ;  /* 0x000000141514723e */ /* 0x000fe200000010ff */
[----:B------:R-:W-:Y:S01]  /*93e0*/  IMAD R21, R2, 0x3d, RZ ;  /* 0x0000003d02157824 */ /* 0x000fe200078e02ff */
[----:B------:R-:W-:Y:S02]  /*93f0*/  PRMT R2, R119, 0x7632, R2 ;  /* 0x0000763277027816 */ /* 0x000fe40000000002 */
[----:B------:R-:W-:Y:S02]  /*9400*/  F2FP.BF16.F32.PACK_AB R22, R23, R22 ;  /* 0x000000161716723e */ /* 0x000fe400000010ff */
[----:B------:R-:W-:Y:S01]  /*9410*/  F2FP.BF16.F32.PACK_AB R24, R25, R24 ;  /* 0x000000181918723e */ /* 0x000fe200000010ff */
[----:B------:R0:W-:Y:S01]  /*9420*/  STG.E.U16 desc[UR28][R8.64], R2 ;  /* 0x0000000208007986 */ /* 0x0001e2000c10151c */
[----:B------:R-:W-:-:S02]  /*9430*/  F2FP.BF16.F32.PACK_AB R26, R27, R26 ;  /* 0x0000001a1b1a723e */ /* 0x000fc400000010ff */
[----:B------:R-:W-:Y:S01]  /*9440*/  F2FP.BF16.F32.PACK_AB R28, R29, R28 ;  /* 0x0000001c1d1c723e */ /* 0x000fe200000010ff */
[----:B------:R2:W-:Y:S01]  /*9450*/  STG.E.U16 desc[UR28][R12.64], R20 ;  /* 0x000000140c007986 */ /* 0x0005e2000c10151c */
[----:B------:R-:W-:Y:S02]  /*9460*/  LEA.HI.X.SX32 R115, R21, R152, 0x1, P4 ;  /* 0x0000009815737211 */ /* 0x000fe400020f0eff */
[----:B------:R-:W-:Y:S02]  /*9470*/  PRMT R21, R26, 0x7632, R21 ;  /* 0x000076321a157816 */ /* 0x000fe40000000015 */
[----:B------:R-:W-:Y:S02]  /*9480*/  F2FP.BF16.F32.PACK_AB R30, R31, R30 ;  /* 0x0000001e1f1e723e */ /* 0x000fe400000010ff */
[----:B------:R-:W-:Y:S02]  /*9490*/  PRMT R23, R28, 0x7632, R23 ;  /* 0x000076321c177816 */ /* 0x000fe40000000017 */
[----:B0-----:R-:W-:-:S02]  /*94a0*/  PRMT R9, R20, 0x7632, R9 ;  /* 0x0000763214097816 */ /* 0x001fc40000000009 */
[----:B------:R-:W-:Y:S02]  /*94b0*/  F2FP.BF16.F32.PACK_AB R32, R33, R32 ;  /* 0x000000202120723e */ /* 0x000fe400000010ff */
[----:B--2---:R-:W-:Y:S01]  /*94c0*/  PRMT R13, R22, 0x7632, R13 ;  /* 0x00007632160d7816 */ /* 0x004fe2000000000d */
[----:B------:R-:W-:Y:S01]  /*94d0*/  STG.E.U16 desc[UR28][R14.64], R9 ;  /* 0x000000090e007986 */ /* 0x000fe2000c10151c */
[----:B------:R-:W-:Y:S02]  /*94e0*/  PRMT R25, R30, 0x7632, R25 ;  /* 0x000076321e197816 */ /* 0x000fe40000000019 */
[----:B------:R-:W-:Y:S01]  /*94f0*/  F2FP.BF16.F32.PACK_AB R34, R35, R34 ;  /* 0x000000222322723e */ /* 0x000fe200000010ff */
[----:B------:R-:W-:Y:S01]  /*9500*/  STG.E.U16 desc[UR28][R16.64], R22 ;  /* 0x0000001610007986 */ /* 0x000fe2000c10151c */
[----:B------:R-:W-:Y:S02]  /*9510*/  PRMT R27, R32, 0x7632, R27 ;  /* 0x00007632201b7816 */ /* 0x000fe4000000001b */
[----:B------:R-:W-:Y:S01]  /*9520*/  F2FP.BF16.F32.PACK_AB R3, R120, R3 ;  /* 0x000000037803723e */ /* 0x000fe200000010ff */
[----:B------:R0:W-:Y:S01]  /*9530*/  STG.E.U16 desc[UR28][R18.64], R13 ;  /* 0x0000000d12007986 */ /* 0x0001e2000c10151c */
[----:B------:R-:W-:-:S02]  /*9540*/  PRMT R29, R34, 0x7632, R29 ;  /* 0x00007632221d7816 */ /* 0x000fc4000000001d */
[----:B------:R-:W-:Y:S01]  /*9550*/  PRMT R2, R3, 0x7632, R2 ;  /* 0x0000763203027816 */ /* 0x000fe20000000002 */
[----:B------:R2:W-:Y:S01]  /*9560*/  STG.E.U16 desc[UR28][R36.64], R24 ;  /* 0x0000001824007986 */ /* 0x0005e2000c10151c */
[----:B------:R-:W-:Y:S02]  /*9570*/  F2FP.BF16.F32.PACK_AB R69, R122, R69 ;  /* 0x000000457a45723e */ /* 0x000fe400000010ff */
[----:B------:R-:W-:Y:S02]  /*9580*/  F2FP.BF16.F32.PACK_AB R121, R124, R121 ;  /* 0x000000797c79723e */ /* 0x000fe400000010ff */
[----:B------:R-:W-:Y:S02]  /*9590*/  F2FP.BF16.F32.PACK_AB R123, R126, R123 ;  /* 0x0000007b7e7b723e */ /* 0x000fe400000010ff */
[----:B------:R-:W-:Y:S02]  /*95a0*/  F2FP.BF16.F32.PACK_AB R125, R128, R125 ;  /* 0x0000007d807d723e */ /* 0x000fe400000010ff */
[----:B0-----:R-:W-:-:S02]  /*95b0*/  PRMT R19, R24, 0x7632, R19 ;  /* 0x0000763218137816 */ /* 0x001fc40000000013 */
[----:B------:R-:W-:Y:S02]  /*95c0*/  PRMT R35, R123, 0x7632, R35 ;  /* 0x000076327b237816 */ /* 0x000fe40000000023 */
[----:B------:R-:W-:Y:S01]  /*95d0*/  F2FP.BF16.F32.PACK_AB R127, R130, R127 ;  /* 0x0000007f827f723e */ /* 0x000fe200000010ff */
[----:B------:R0:W-:Y:S01]  /*95e0*/  STG.E.U16 desc[UR28][R38.64], R19 ;  /* 0x0000001326007986 */ /* 0x0001e2000c10151c */
[----:B--2---:R-:W-:Y:S02]  /*95f0*/  PRMT R37, R125, 0x7632, R37 ;  /* 0x000076327d257816 */ /* 0x004fe40000000025 */
[----:B------:R-:W-:Y:S01]  /*9600*/  F2FP.BF16.F32.PACK_AB R129, R132, R129 ;  /* 0x000000818481723e */ /* 0x000fe200000010ff */
[----:B------:R2:W-:Y:S01]  /*9610*/  STG.E.U16 desc[UR28][R40.64], R26 ;  /* 0x0000001a28007986 */ /* 0x0005e2000c10151c */
[----:B------:R-:W-:Y:S02]  /*9620*/  F2FP.BF16.F32.PACK_AB R131, R134, R131 ;  /* 0x000000838683723e */ /* 0x000fe400000010ff */
[----:B------:R-:W-:Y:S01]  /*9630*/  F2FP.BF16.F32.PACK_AB R133, R136, R133 ;  /* 0x000000858885723e */ /* 0x000fe200000010ff */
[----:B------:R3:W-:Y:S01]  /*9640*/  STG.E.U16 desc[UR28][R42.64], R21 ;  /* 0x000000152a007986 */ /* 0x0007e2000c10151c */
[----:B------:R-:W-:-:S02]  /*9650*/  F2FP.BF16.F32.PACK_AB R135, R138, R135 ;  /* 0x000000878a87723e */ /* 0x000fc400000010ff */
[----:B------:R-:W-:Y:S01]  /*9660*/  F2FP.BF16.F32.PACK_AB R137, R140, R137 ;  /* 0x000000898c89723e */ /* 0x000fe200000010ff */
[----:B------:R4:W-:Y:S01]  /*9670*/  STG.E.U16 desc[UR28][R44.64], R28 ;  /* 0x0000001c2c007986 */ /* 0x0009e2000c10151c */
[----:B0-----:R-:W-:Y:S02]  /*9680*/  PRMT R39, R127, 0x7632, R39 ;  /* 0x000076327f277816 */ /* 0x001fe40000000027 */
[----:B------:R-:W-:Y:S01]  /*9690*/  F2FP.BF16.F32.PACK_AB R139, R142, R139 ;  /* 0x0000008b8e8b723e */ /* 0x000fe200000010ff */
[----:B------:R0:W-:Y:S01]  /*96a0*/  STG.E.U16 desc[UR28][R46.64], R23 ;  /* 0x000000172e007986 */ /* 0x0001e2000c10151c */
[----:B--2---:R-:W-:Y:S02]  /*96b0*/  PRMT R41, R129, 0x7632, R41 ;  /* 0x0000763281297816 */ /* 0x004fe40000000029 */
[----:B------:R-:W-:Y:S01]  /*96c0*/  F2FP.BF16.F32.PACK_AB R141, R144, R141 ;  /* 0x0000008d908d723e */ /* 0x000fe200000010ff */
[----:B------:R2:W-:Y:S01]  /*96d0*/  STG.E.U16 desc[UR28][R48.64], R30 ;  /* 0x0000001e30007986 */ /* 0x0005e2000c10151c */
[----:B---3--:R-:W-:-:S02]  /*96e0*/  PRMT R43, R131, 0x7632, R43 ;  /* 0x00007632832b7816 */ /* 0x008fc4000000002b */
[----:B------:R-:W-:Y:S01]  /*96f0*/  F2FP.BF16.F32.PACK_AB R143, R146, R143 ;  /* 0x0000008f928f723e */ /* 0x000fe200000010ff */
[----:B------:R3:W-:Y:S01]  /*9700*/  STG.E.U16 desc[UR28][R50.64], R25 ;  /* 0x0000001932007986 */ /* 0x0007e2000c10151c */
[----:B----4-:R-:W-:Y:S02]  /*9710*/  PRMT R45, R133, 0x7632, R45 ;  /* 0x00007632852d7816 */ /* 0x010fe4000000002d */
[----:B------:R-:W-:Y:S01]  /*9720*/  F2FP.BF16.F32.PACK_AB R145, R148, R145 ;  /* 0x000000919491723e */ /* 0x000fe200000010ff */
[----:B------:R4:W-:Y:S01]  /*9730*/  STG.E.U16 desc[UR28][R52.64], R32 ;  /* 0x0000002034007986 */ /* 0x0009e2000c10151c */
[----:B0-----:R-:W-:Y:S02]  /*9740*/  PRMT R47, R135, 0x7632, R47 ;  /* 0x00007632872f7816 */ /* 0x001fe4000000002f */
[----:B------:R-:W-:Y:S01]  /*9750*/  LEA.HI.X.SX32 R109, R109, R152, 0x1, P2 ;  /* 0x000000986d6d7211 */ /* 0x000fe200010f0eff */
[----:B------:R0:W-:Y:S01]  /*9760*/  STG.E.U16 desc[UR28][R54.64], R27 ;  /* 0x0000001b36007986 */ /* 0x0001e2000c10151c */
[----:B--2---:R-:W-:-:S02]  /*9770*/  PRMT R49, R137, 0x7632, R49 ;  /* 0x0000763289317816 */ /* 0x004fc40000000031 */
[-C--:B------:R-:W-:Y:S01]  /*9780*/  LEA.HI.X.SX32 R111, R111, R152.reuse, 0x1, P1 ;  /* 0x000000986f6f7211 */ /* 0x080fe200008f0eff */
[----:B------:R2:W-:Y:S01]  /*9790*/  STG.E.U16 desc[UR28][R56.64], R34 ;  /* 0x0000002238007986 */ /* 0x0005e2000c10151c */
[----:B---3--:R-:W-:Y:S02]  /*97a0*/  PRMT R51, R139, 0x7632, R51 ;  /* 0x000076328b337816 */ /* 0x008fe40000000033 */
[----:B------:R-:W-:Y:S01]  /*97b0*/  LEA.HI.X.SX32 R117, R117, R152, 0x1, P0 ;  /* 0x0000009875757211 */ /* 0x000fe200000f0eff */
[----:B------:R3:W-:Y:S01]  /*97c0*/  STG.E.U16 desc[UR28][R58.64], R29 ;  /* 0x0000001d3a007986 */ /* 0x0007e2000c10151c */
[----:B----4-:R-:W-:Y:S02]  /*97d0*/  PRMT R32, R121, 0x7632, R32 ;  /* 0x0000763279207816 */ /* 0x010fe40000000020 */
[----:B------:R-:W-:Y:S01]  /*97e0*/  PRMT R53, R141, 0x7632, R53 ;  /* 0x000076328d357816 */ /* 0x000fe20000000035 */
[----:B------:R4:W-:Y:S01]  /*97f0*/  STG.E.U16 desc[UR28][R60.64], R3 ;  /* 0x000000033c007986 */ /* 0x0009e2000c10151c */
[----:B0-----:R-:W-:-:S02]  /*9800*/  PRMT R55, R143, 0x7632, R55 ;  /* 0x000076328f377816 */ /* 0x001fc40000000037 */
[----:B------:R-:W-:Y:S01]  /*9810*/  F2FP.BF16.F32.PACK_AB R147, R150, R147 ;  /* 0x000000939693723e */ /* 0x000fe200000010ff */
[----:B------:R0:W-:Y:S01]  /*9820*/  STG.E.U16 desc[UR28][R4.64], R2 ;  /* 0x0000000204007986 */ /* 0x0001e2000c10151c */
[-C--:B------:R-:W-:Y:S02]  /*9830*/  LEA.HI.X.SX32 R113, R113, R152.reuse, 0x1, P5 ;  /* 0x0000009871717211 */ /* 0x080fe400028f0eff */
[----:B--2---:R-:W-:Y:S01]  /*9840*/  PRMT R57, R145, 0x7632, R57 ;  /* 0x0000763291397816 */ /* 0x004fe20000000039 */
[----:B------:R-:W-:Y:S01]  /*9850*/  STG.E.U16 desc[UR28][R6.64], R69 ;  /* 0x0000004506007986 */ /* 0x000fe2000c10151c */
[----:B------:R-:W-:Y:S02]  /*9860*/  LEA.HI.X.SX32 R119, R149, R152, 0x1, P3 ;  /* 0x0000009895777211 */ /* 0x000fe400018f0eff */
[----:B---3--:R-:W-:Y:S02]  /*9870*/  PRMT R59, R147, 0x7632, R59 ;  /* 0x00007632933b7816 */ /* 0x008fe4000000003b */
[C---:B----4-:R-:W-:Y:S01]  /*9880*/  SHF.L.U32 R3, R68.reuse, 0x2, RZ ;  /* 0x0000000244037819 */ /* 0x050fe200000006ff */
[----:B------:R-:W-:Y:S01]  /*9890*/  IMAD.HI R68, R68, 0x4, RZ ;  /* 0x0000000444447827 */ /* 0x000fe200078e02ff */
[----:B0-----:R-:W-:-:S05]  /*98a0*/  PRMT R5, R69, 0x7632, R5 ;  /* 0x0000763245057816 */ /* 0x001fca0000000005 */
[----:B------:R0:W-:Y:S04]  /*98b0*/  STG.E.U16 desc[UR28][R10.64], R5 ;  /* 0x000000050a007986 */ /* 0x0001e8000c10151c */
[----:B------:R2:W-:Y:S04]  /*98c0*/  STG.E.U16 desc[UR28][R62.64], R121 ;  /* 0x000000793e007986 */ /* 0x0005e8000c10151c */
[----:B------:R2:W-:Y:S01]  /*98d0*/  STG.E.U16 desc[UR28][R64.64], R32 ;  /* 0x0000002040007986 */ /* 0x0005e2000c10151c */
[----:B0-----:R-:W0:Y:S03]  /*98e0*/  LDC.64 R4, c[0x0][0x3a0] ;  /* 0x0000e800ff047b82 */ /* 0x001e260000000a00 */
[----:B------:R2:W-:Y:S04]  /*98f0*/  STG.E.U16 desc[UR28][R66.64], R123 ;  /* 0x0000007b42007986 */ /* 0x0005e8000c10151c */
[----:B------:R2:W-:Y:S04]  /*9900*/  STG.E.U16 desc[UR28][R70.64], R35 ;  /* 0x0000002346007986 */ /* 0x0005e8000c10151c */
[----:B------:R2:W-:Y:S04]  /*9910*/  STG.E.U16 desc[UR28][R72.64], R125 ;  /* 0x0000007d48007986 */ /* 0x0005e8000c10151c */
[----:B------:R2:W-:Y:S04]  /*9920*/  STG.E.U16 desc[UR28][R74.64], R37 ;  /* 0x000000254a007986 */ /* 0x0005e8000c10151c */
[----:B------:R2:W-:Y:S04]  /*9930*/  STG.E.U16 desc[UR28][R76.64], R127 ;  /* 0x0000007f4c007986 */ /* 0x0005e8000c10151c */
[----:B------:R2:W-:Y:S01]  /*9940*/  STG.E.U16 desc[UR28][R78.64], R39 ;  /* 0x000000274e007986 */ /* 0x0005e2000c10151c */
[----:B0-----:R-:W-:-:S03]  /*9950*/  IADD3 R2, P0, P1, R3, UR6, R4 ;  /* 0x0000000603027c10 */ /* 0x001fc6000f91e004 */
[----:B------:R2:W-:Y:S01]  /*9960*/  STG.E.U16 desc[UR28][R80.64], R129 ;  /* 0x0000008150007986 */ /* 0x0005e2000c10151c */
[----:B------:R-:W-:-:S03]  /*9970*/  IADD3.X R3, PT, PT, R68, UR5, R5, P0, P1 ;  /* 0x0000000544037c10 */ /* 0x000fc600087e2405 */
[----:B------:R2:W-:Y:S04]  /*9980*/  STG.E.U16 desc[UR28][R82.64], R41 ;  /* 0x0000002952007986 */ /* 0x0005e8000c10151c */
        /* <DEDUP_REMOVED lines=18> */
[----:B------:R2:W-:Y:S01]  /*9ab0*/  STG.E desc[UR28][R2.64], R160 ;  /* 0x000000a002007986 */ /* 0x0005e2000c10191c */
[----:B-1----:R-:W-:Y:S06]  /*9ac0*/  BAR.SYNC.DEFER_BLOCKING 0x0 ;  /* 0x0000000000007b1d */ /* 0x002fec0000010000 */
[----:B------:R-:W-:Y:S05]  /*9ad0*/  @P6 BRA `(.L_x_22) ;  /* 0x0000000000a06947 */ /* 0x000fea0003800000 */
[----:B------:R-:W0:Y:S01]  /*9ae0*/  S2UR UR5, SR_CgaCtaId ;  /* 0x00000000000579c3 */ /* 0x000e220000008800 */
[----:B------:R-:W-:Y:S01]  /*9af0*/  NOP ;  /* 0x0000000000007918 */ /* 0x000fe20000000000 */
[----:B------:R-:W-:Y:S01]  /*9b00*/  UMOV UR4, 0x50 ;  /* 0x0000005000047882 */ /* 0x000fe20000000000 */
[----:B------:R-:W-:Y:S01]  /*9b10*/  IMAD.U32 R0, RZ, RZ, UR10 ;  /* 0x0000000aff007e24 */ /* 0x000fe2000f8e00ff */
[----:B--2---:R-:W-:Y:S02]  /*9b20*/  MOV R3, 0xf ;  /* 0x0000000f00037802 */ /* 0x004fe40000000f00 */
[----:B------:R-:W-:Y:S02]  /*9b30*/  MOV R7, 0x1 ;  /* 0x0000000100077802 */ /* 0x000fe40000000f00 */
[----:B------:R-:W-:-:S04]  /*9b40*/  LOP3.LUT R0, R0, 0xffff, RZ, 0xc0, !PT ;  /* 0x0000ffff00007812 */ /* 0x000fc800078ec0ff */
[----:B------:R-:W-:-:S05]  /*9b50*/  SHF.R.U32.HI R0, RZ, 0x5, R0 ;  /* 0x00000005ff007819 */ /* 0x000fca0000011600 */
[----:B------:R-:W-:Y:S01]  /*9b60*/  VIADD R2, R0, 0x10 ;  /* 0x0000001000027836 */ /* 0x000fe20000000000 */
[----:B------:R-:W-:Y:S01]  /*9b70*/  SHF.L.U32 R0, R3, R0, RZ ;  /* 0x0000000003007219 */ /* 0x000fe200000006ff */
[----:B0-----:R-:W-:-:S03]  /*9b80*/  ULEA UR6, UR5, UR4, 0x18 ;  /* 0x0000000405067291 */ /* 0x001fc6000f8ec0ff */
[----:B------:R-:W-:-:S04]  /*9b90*/  SHF.L.U32 R3, R7, R2, RZ ;  /* 0x0000000207037219 */ /* 0x000fc800000006ff */
[----:B------:R-:W-:Y:S02]  /*9ba0*/  LOP3.LUT R0, R3, R0, RZ, 0xfc, !PT ;  /* 0x0000000003007212 */ /* 0x000fe400078efcff */
[----:B------:R-:W0:Y:S02]  /*9bb0*/  LDS R5, [UR6] ;  /* 0x00000006ff057984 */ /* 0x000e240008000800 */
[C---:B------:R-:W-:Y:S02]  /*9bc0*/  LOP3.LUT R2, R0.reuse, 0xffff, RZ, 0xc0, !PT ;  /* 0x0000ffff00027812 */ /* 0x040fe400078ec0ff */
[----:B0-----:R-:W-:-:S04]  /*9bd0*/  LOP3.LUT R3, R0, 0xffff, R5, 0x80, !PT ;  /* 0x0000ffff00037812 */ /* 0x001fc800078e8005 */
[----:B------:R-:W-:-:S13]  /*9be0*/  ISETP.NE.AND P0, PT, R3, R2, PT ;  /* 0x000000020300720c */ /* 0x000fda0003f05270 */
[----:B------:R-:W-:Y:S05]  /*9bf0*/  @P0 BRA `(.L_x_23) ;  /* 0x0000000000500947 */ /* 0x000fea0003800000 */
[----:B------:R-:W-:Y:S02]  /*9c00*/  SHF.R.U32.HI R5, RZ, 0x10, R5 ;  /* 0x00000010ff057819 */ /* 0x000fe40000011605 */
[----:B------:R-:W-:-:S04]  /*9c10*/  SHF.R.U32.HI R2, RZ, 0x10, R0 ;  /* 0x00000010ff027819 */ /* 0x000fc80000011600 */
[----:B------:R-:W-:-:S04]  /*9c20*/  LOP3.LUT R5, R5, R2, RZ, 0xc0, !PT ;  /* 0x0000000205057212 */ /* 0x000fc800078ec0ff */
[----:B------:R-:W-:-:S13]  /*9c30*/  ISETP.NE.AND P0, PT, R5, R2, PT ;  /* 0x000000020500720c */ /* 0x000fda0003f05270 */
[----:B------:R-:W-:Y:S05]  /*9c40*/  @P0 BRA `(.L_x_24) ;  /* 0x0000000000300947 */ /* 0x000fea0003800000 */
[----:B------:R-:W-:Y:S01]  /*9c50*/  R2UR UR4, R0 ;  /* 0x00000000000472ca */ /* 0x000fe200000e0000 */
[----:B------:R-:W-:Y:S01]  /*9c60*/  VOTEU.ANY UR5, UPT, PT ;  /* 0x0000000000057886 */ /* 0x000fe200038e0100 */
[----:B------:R-:W0:Y:S01]  /*9c70*/  S2R R0, SR_LANEID ;  /* 0x0000000000007919 */ /* 0x000e220000000000 */
[----:B------:R-:W-:-:S10]  /*9c80*/  UFLO.U32 UR5, UR5 ;  /* 0x00000005000572bd */ /* 0x000fd400080e0000 */
[----:B------:R-:W-:-:S06]  /*9c90*/  ULOP3.LUT UR4, URZ, UR4, URZ, 0x33, !UPT ;  /* 0x00000004ff047292 */ /* 0x000fcc000f8e33ff */
[----:B------:R-:W-:-:S04]  /*9ca0*/  MOV R2, UR4 ;  /* 0x0000000400027c02 */ /* 0x000fc80008000f00 */
[----:B------:R-:W1:Y:S02]  /*9cb0*/  REDUX UR7, R2 ;  /* 0x00000000020773c4 */ /* 0x000e640000000000 */
[----:B------:R3:W-:Y:S01]  /*9cc0*/  UTCATOMSWS.AND URZ, UR4 ;  /* 0x0000000400ff79e3 */ /* 0x0007e20008000000 */
[----:B0-----:R-:W-:Y:S02]  /*9cd0*/  ISETP.EQ.U32.AND P0, PT, R0, UR5, PT ;  /* 0x0000000500007c0c */ /* 0x001fe4000bf02070 */
[----:B-1----:R-:W-:-:S11]  /*9ce0*/  MOV R0, UR7 ;  /* 0x0000000700007c02 */ /* 0x002fd60008000f00 */
[----:B------:R3:W-:Y:S01]  /*9cf0*/  @P0 ATOMS.AND RZ, [UR6], R0 ;  /* 0x00000000ffff098c */ /* 0x0007e2000a800006 */
[----:B------:R-:W-:Y:S05]  /*9d00*/  BRA `(.L_x_22) ;  /* 0x0000000000147947 */ /* 0x000fea0003800000 */
.L_x_24:
[----:B------:R-:W-:-:S07]  /*9d10*/  MOV R2, 0x9d30 ;  /* 0x00009d3000027802 */ /* 0x000fce0000000f00 */
[----:B------:R-:W-:Y:S05]  /*9d20*/  CALL.REL.NOINC `($__internal_0_$__cuda_sm10x_tcgen05_guardrail_trap_col_being_dealloced_not_returned_by_alloc) ;  /* 0x0000000000447944 */ /* 0x000fea0003c00000 */
[----:B------:R-:W-:Y:S05]  /*9d30*/  BRA `(.L_x_22) ;  /* 0x0000000000087947 */ /* 0x000fea0003800000 */
.L_x_23:
[----:B------:R-:W-:-:S07]  /*9d40*/  MOV R2, 0x9d60 ;  /* 0x00009d6000027802 */ /* 0x000fce0000000f00 */
[----:B------:R-:W-:Y:S05]  /*9d50*/  CALL.REL.NOINC `($__internal_2_$__cuda_sm10x_tcgen05_guardrail_trap_unallocated_columns_being_dealloced) ;  /* 0x0000000000507944 */ /* 0x000fea0003c00000 */
.L_x_22:
[----:B------:R-:W-:Y:S01]  /*9d60*/  NOP ;  /* 0x0000000000007918 */ /* 0x000fe20000000000 */
[----:B---3--:R-:W-:Y:S05]  /*9d70*/  EXIT ;  /* 0x000000000000794d */ /* 0x008fea0003800000 */
.L_x_8:
[----:B------:R-:W1:Y:S02]  /*9d80*/  SYNCS.PHASECHK.TRANS64.TRYWAIT P3, [UR8+0x5000], RZ ;  /* 0x005000ffff0075a7 */ /* 0x000e640008061108 */
[----:B-1----:R-:W-:Y:S05]  /*9d90*/  @!P3 BRA `(.L_x_8) ;  /* 0xfffffffc00f8b947 */ /* 0x002fea000383ffff */
[----:B------:R-:W-:Y:S05]  /*9da0*/  BRA `(.L_x_7) ;  /* 0xffffff8c00c07947 */ /* 0x000fea000383ffff */
.L_x_17:
[----:B------:R-:W1:Y:S02]  /*9db0*/  SYNCS.PHASECHK.TRANS64.TRYWAIT P2, [UR8+0x7010], RZ ;  /* 0x007010ffff0075a7 */ /* 0x000e640008041108 */
[----:B-1----:R-:W-:Y:S05]  /*9dc0*/  @!P2 BRA `(.L_x_17) ;  /* 0xfffffffc00f8a947 */ /* 0x002fea000383ffff */
[----:B------:R-:W-:Y:S05]  /*9dd0*/  BRA `(.L_x_25) ;  /* 0xffffffb800147947 */ /* 0x000fea000383ffff */
.L_x_18:
[----:B------:R-:W1:Y:S02]  /*9de0*/  SYNCS.PHASECHK.TRANS64.TRYWAIT P6, [UR33], R36 ;  /* 0x00000024ff0075a7 */ /* 0x000e6400080c1121 */
[----:B-1----:R-:W-:Y:S05]  /*9df0*/  @!P6 BRA `(.L_x_18) ;  /* 0xfffffffc00f8e947 */ /* 0x002fea000383ffff */
[----:B------:R-:W-:Y:S05]  /*9e00*/  BRA `(.L_x_26) ;  /* 0xffffffbc00747947 */ /* 0x000fea000383ffff */
.L_x_21:
[----:B------:R-:W0:Y:S02]  /*9e10*/  SYNCS.PHASECHK.TRANS64.TRYWAIT P1, [UR33], R2 ;  /* 0x00000002ff0075a7 */ /* 0x000e240008021121 */
[----:B0-----:R-:W-:Y:S05]  /*9e20*/  @!P1 BRA `(.L_x_21) ;  /* 0xfffffffc00f89947 */ /* 0x001fea000383ffff */
[----:B------:R-:W-:Y:S05]  /*9e30*/  BRA `(.L_x_27) ;  /* 0xffffffd400847947 */ /* 0x000fea000383ffff */
        .weak           $__internal_0_$__cuda_sm10x_tcgen05_guardrail_trap_col_being_dealloced_not_returned_by_alloc
        .type           $__internal_0_$__cuda_sm10x_tcgen05_guardrail_trap_col_being_dealloced_not_returned_by_alloc,@function
        .size           $__internal_0_$__cuda_sm10x_tcgen05_guardrail_trap_col_being_dealloced_not_returned_by_alloc,($__internal_1_$__cuda_sm10x_tcgen05_guardrail_trap_phase_invalid_during_alloc - $__internal_0_$__cuda_sm10x_tcgen05_guardrail_trap_col_being_dealloced_not_returned_by_alloc)
$__internal_0_$__cuda_sm10x_tcgen05_guardrail_trap_col_being_dealloced_not_returned_by_alloc:
[----:B------:R-:W-:Y:S05]  /*9e40*/  BPT.TRAP 0x1 ;  /* 0x000000040000795c */ /* 0x000fea0000300000 */
[----:B------:R-:W-:-:S04]  /*9e50*/  IMAD.MOV.U32 R3, RZ, RZ, 0x0 ;  /* 0x00000000ff037424 */ /* 0x000fc800078e00ff */
[----:B------:R-:W-:Y:S05]  /*9e60*/  RET.REL.NODEC R2 `(attn_fwd) ;  /* 0xffffff6002647950 */ /* 0x000fea0003c3ffff */
        .weak           $__internal_1_$__cuda_sm10x_tcgen05_guardrail_trap_phase_invalid_during_alloc
        .type           $__internal_1_$__cuda_sm10x_tcgen05_guardrail_trap_phase_invalid_during_alloc,@function
        .size           $__internal_1_$__cuda_sm10x_tcgen05_guardrail_trap_phase_invalid_during_alloc,($__internal_2_$__cuda_sm10x_tcgen05_guardrail_trap_unallocated_columns_being_dealloced - $__internal_1_$__cuda_sm10x_tcgen05_guardrail_trap_phase_invalid_during_alloc)
$__internal_1_$__cuda_sm10x_tcgen05_guardrail_trap_phase_invalid_during_alloc:
[----:B------:R-:W-:Y:S05]  /*9e70*/  BPT.TRAP 0x1 ;  /* 0x000000040000795c */ /* 0x000fea0000300000 */
[----:B------:R-:W-:-:S04]  /*9e80*/  MOV R3, 0x0 ;  /* 0x0000000000037802 */ /* 0x000fc80000000f00 */
[----:B------:R-:W-:Y:S05]  /*9e90*/  RET.REL.NODEC R2 `(attn_fwd) ;  /* 0xffffff6002587950 */ /* 0x000fea0003c3ffff */
        .weak           $__internal_2_$__cuda_sm10x_tcgen05_guardrail_trap_unallocated_columns_being_dealloced
        .type           $__internal_2_$__cuda_sm10x_tcgen05_guardrail_trap_unallocated_columns_being_dealloced,@function
        .size           $__internal_2_$__cuda_sm10x_tcgen05_guardrail_trap_unallocated_columns_being_dealloced,(.L_x_31 - $__internal_2_$__cuda_sm10x_tcgen05_guardrail_trap_unallocated_columns_being_dealloced)
$__internal_2_$__cuda_sm10x_tcgen05_guardrail_trap_unallocated_columns_being_dealloced:
[----:B------:R-:W-:Y:S05]  /*9ea0*/  BPT.TRAP 0x1 ;  /* 0x000000040000795c */ /* 0x000fea0000300000 */
[----:B------:R-:W-:-:S04]  /*9eb0*/  HFMA2 R3, -RZ, RZ, 0, 0 ;  /* 0x00000000ff037431 */ /* 0x000fc800000001ff */
[----:B------:R-:W-:Y:S05]  /*9ec0*/  RET.REL.NODEC R2 `(attn_fwd) ;  /* 0xffffff60024c7950 */ /* 0x000fea0003c3ffff */
.L_x_28:
[----:B------:R-:W-:-:S00]  /*9ed0*/  BRA `(.L_x_28) ;  /* 0xfffffffc00fc7947 */ /* 0x000fc0000383ffff */
[----:B------:R-:W-:-:S00]  /*9ee0*/  NOP ;  /* 0x0000000000007918 */ /* 0x000fc00000000000 */
        /* <DEDUP_REMOVED lines=9> */
.L_x_31:


//--------------------- .nv.global.init           --------------------------
	.section	.nv.global.init,"aw",@progbits
.nv.global.init:
	.type		_$_str,@object
	.size		_$_str,(.L_3 - _$_str)
_$_str:
        /*0000*/ 	.byte	0x5f, 0x5f, 0x43, 0x55, 0x44, 0x41, 0x5f, 0x46, 0x54, 0x5a, 0x00
.L_3:


//--------------------- .nv.shared.attn_fwd       --------------------------
	.section	.nv.shared.attn_fwd,"aw",@nobits
	.sectionflags	@""
	.align	16
	.zero		1024


//--------------------- .nv.shared.reserved.0     --------------------------
	.section	.nv.shared.reserved.0,"aw",@nobits
	.align	8
	.weak		__nv_reservedSMEM_offset_0_alias
	.size		__nv_reservedSMEM_offset_0_alias, 0, 64
	.other		__nv_reservedSMEM_offset_0_alias,@"STO_CUDA_RESERVED_SHARED STV_DEFAULT"
__nv_reservedSMEM_offset_0_alias:
	.zero		0
.nv.shared.reserved.0:
	.zero		64
	.weak		__nv_reservedSMEM_allocation_phase
	.type		__nv_reservedSMEM_allocation_phase,@object
	.size		__nv_reservedSMEM_allocation_phase,(.L_0 - __nv_reservedSMEM_allocation_phase)
__nv_reservedSMEM_allocation_phase:
	.zero		1
.L_0:
	.zero		7
	.weak		__nv_reservedSMEM_devtool_atexit_pc
	.type		__nv_reservedSMEM_devtool_atexit_pc,@object
	.size		__nv_reservedSMEM_devtool_atexit_pc,(__nv_reservedSMEM_allocation_mask - __nv_reservedSMEM_devtool_atexit_pc)
__nv_reservedSMEM_devtool_atexit_pc:
	.zero		8
	.weak		__nv_reservedSMEM_allocation_mask
	.type		__nv_reservedSMEM_allocation_mask,@object
	.size		__nv_reservedSMEM_allocation_mask,(.L_2 - __nv_reservedSMEM_allocation_mask)
__nv_reservedSMEM_allocation_mask:
	.zero		4
.L_2:


//--------------------- .nv.constant0.attn_fwd    --------------------------
	.section	.nv.constant0.attn_fwd,"a",@progbits
	.sectionflags	@""
	.align	4
.nv.constant0.attn_fwd:
	.zero		1032


//--------------------- SYMBOLS --------------------------

	.type		.nv.reservedSmem.offset0,@object
	.size		.nv.reservedSmem.offset0,0x4
	.type		.nv.reservedSmem.cap,@object
	.size		.nv.reservedSmem.cap,0x4
